// auto-generated by cutlass_sweep.conv — config: {"arch": "sm_100", "cluster_m": 2, "cluster_n": 1, "conv_kind": "fprop", "dtype": "tf32", "ndim": 2, "tile_k": 64, "tile_m": 64, "tile_n": 64}
#include "cutlass/cutlass.h"
#include "cute/tensor.hpp"
#include "cutlass/kernel_hardware_info.hpp"
#include "cutlass/conv/convolution.h"
#include "cutlass/conv/dispatch_policy.hpp"
#include "cutlass/conv/collective/collective_builder.hpp"
#include "cutlass/conv/kernel/conv_universal.hpp"
#include "cutlass/conv/device/conv_universal_adapter.hpp"
#include "cutlass/epilogue/collective/collective_builder.hpp"

using namespace cute;
using Elem = cutlass::tfloat32_t;
using Acc  = float;
using LayoutAB = cutlass::layout::TensorNHWC;
using LayoutC  = cutlass::layout::TensorNHWC;
constexpr auto ConvOp = cutlass::conv::Operator::kFprop;
using TileShape    = Shape<_64, _64, Shape<_64>>;
using ClusterShape = Shape<_2, _1, _1>;

using CollectiveEpilogue = typename cutlass::epilogue::collective::CollectiveBuilder<
    cutlass::arch::Sm100, cutlass::arch::OpClassTensorOp,
    TileShape, ClusterShape,
    cutlass::epilogue::collective::EpilogueTileAuto,
    Acc, Acc,
    Elem, LayoutC, 128 / cutlass::sizeof_bits<Elem>::value,
    Elem, LayoutC, 128 / cutlass::sizeof_bits<Elem>::value,
    cutlass::epilogue::collective::EpilogueScheduleAuto
  >::CollectiveOp;

using CollectiveMainloop = typename cutlass::conv::collective::CollectiveBuilder<
    cutlass::arch::Sm100, cutlass::arch::OpClassTensorOp, ConvOp,
    Elem, LayoutAB, 128 / cutlass::sizeof_bits<Elem>::value,
    Elem, LayoutAB, 128 / cutlass::sizeof_bits<Elem>::value,
    Acc,
    TileShape, ClusterShape,
    cutlass::conv::collective::StageCountAutoCarveout<
        static_cast<int>(sizeof(typename CollectiveEpilogue::SharedStorage))>,
    cutlass::conv::collective::KernelScheduleAuto
  >::CollectiveOp;

using ProblemShape = cutlass::conv::ConvProblemShape<
    ConvOp, CollectiveMainloop::DispatchPolicy::NumSpatialDimensions>;
using ConvKernel = cutlass::conv::kernel::ConvUniversal<
    ProblemShape, CollectiveMainloop, CollectiveEpilogue>;
using Conv = cutlass::conv::device::ConvUniversalAdapter<ConvKernel>;

auto* _anchor = &cutlass::device_kernel<ConvKernel>;


// ===== COMPILED SASS (sm_100a) =====

	.target	sm_100a

	.elftype	@"ET_EXEC"


//--------------------- .note.nv.tkinfo           --------------------------
	.section	.note.nv.tkinfo,"",@"SHT_NOTE"
	.sectionflags	@"SHF_NOTE_NV_TKINFO"
	.tkinfo
        /*0018*/ 	.word	0x00000002
        /*0030*/ 	.string	""
        /*0030*/ 	.string	"ptxas"
        /*0030*/ 	.string	"Cuda compilation tools, release 13.0, V13.0.88"
        /*0030*/ 	.string	"Build cuda_13.0.r13.0/compiler.36424714_0"
        /*0030*/ 	.string	"-arch sm_100a -m 64 "



//--------------------- .note.nv.cuinfo           --------------------------
	.section	.note.nv.cuinfo,"",@"SHT_NOTE"
	.sectionflags	@"SHF_NOTE_NV_CUINFO"
        /*0018*/ 	.short	0x0002
        /*001a*/ 	.short	0x0064
        /*001c*/ 	.short	0x0082
	.zero		2


//--------------------- .nv.info                  --------------------------
	.section	.nv.info,"",@"SHT_CUDA_INFO"
	.align	4


	//----- nvinfo : EIATTR_REGCOUNT
	.align		4
        /*0000*/ 	.byte	0x04, 0x2f
        /*0002*/ 	.short	(.L_19 - .L_18)
	.align		4
.L_18:
        /*0004*/ 	.word	index@(_ZN7cutlass13device_kernelINS_4conv6kernel13ConvUniversalINS1_16ConvProblemShapeILNS1_8OperatorE0ELi2EEENS1_10collective14CollectiveConvINS1_47MainloopSm100TmaUmmaWarpSpecializedImplicitGemmILS5_0ELi6ELi2ELi1ELi2EN4cute5tupleIJNSA_1CILi2EEENSC_ILi1EEESE_EEEEENSB_IJNSC_ILi64EEESH_NSB_IJSH_EEEEEENS_10tfloat32_tESK_NSA_8TiledMMAINSA_8MMA_AtomIJNSA_17SM100_MMA_TF32_SSISK_SK_fLi64ELi64ELNSA_4UMMA5MajorE0ELSP_0ELNSO_7ScaleInE0ELSQ_0EEEEEENSA_6LayoutINSB_IJSE_SE_SE_EEENSB_IJNSC_ILi0EEESV_SV_EEEEENSB_IJNSA_10UnderscoreESY_SY_EEEEENS7_6detail27Sm100ImplicitGemmTileTraitsINSA_20SM90_TMA_LOAD_IM2COLENSA_14ComposedLayoutINSA_7SwizzleILi3ELi4ELi3EEENSA_18smem_ptr_flag_bitsILi32EEENST_INSB_IJNSC_ILi8EEENSC_ILi32EEEEEENSB_IJS1A_SE_EEEEEEEvEENS12_INSA_23SM90_TMA_LOAD_MULTICASTES1E_vEEEENS_8epilogue10collective18CollectiveEpilogueINS1J_23Sm100TmaWarpSpecializedILi3ELi2ELi16ELb1ELb0EEEJSJ_NSB_IJNST_ISH_SE_EENST_IS1A_SE_EEEEESK_NSB_IJNSB_IJlllEEESE_SV_EEESK_S1S_NS1J_6fusion15FusionCallbacksIS1N_NS1T_17LinearCombinationISK_fSK_fLNS_15FloatRoundStyleE2EEESJ_S1Q_JEEENSA_5SM1004TMEM4LOAD26SM100_TMEM_LOAD_16dp128b8xES13_S1E_NSA_17SM75_U32x4_LDSM_NENSA_21SM90_TMA_STORE_IM2COLES1E_NSA_17SM90_U32x4_STSM_NENSA_39AutoVectorizingCopyWithAssumedAlignmentILi128EEEEEEvvEEEEvNT_6ParamsE)
        /*0008*/ 	.word	0x00000058


	//----- nvinfo : EIATTR_FRAME_SIZE
	.align		4
.L_19:
        /*000c*/ 	.byte	0x04, 0x11
        /*000e*/ 	.short	(.L_21 - .L_20)
	.align		4
.L_20:
        /*0010*/ 	.word	index@($__internal_2_$__cuda_sm10x_tcgen05_guardrail_trap_unallocated_columns_being_dealloced)
        /*0014*/ 	.word	0x00000008


	//----- nvinfo : EIATTR_FRAME_SIZE
	.align		4
.L_21:
        /*0018*/ 	.byte	0x04, 0x11
        /*001a*/ 	.short	(.L_23 - .L_22)
	.align		4
.L_22:
        /*001c*/ 	.word	index@($__internal_1_$__cuda_sm10x_tcgen05_guardrail_trap_phase_invalid_during_alloc)
        /*0020*/ 	.word	0x00000008


	//----- nvinfo : EIATTR_FRAME_SIZE
	.align		4
.L_23:
        /*0024*/ 	.byte	0x04, 0x11
        /*0026*/ 	.short	(.L_25 - .L_24)
	.align		4
.L_24:
        /*0028*/ 	.word	index@($__internal_0_$__cuda_sm10x_tcgen05_guardrail_trap_col_being_dealloced_not_returned_by_alloc)
        /*002c*/ 	.word	0x00000008


	//----- nvinfo : EIATTR_FRAME_SIZE
	.align		4
.L_25:
        /*0030*/ 	.byte	0x04, 0x11
        /*0032*/ 	.short	(.L_27 - .L_26)
	.align		4
.L_26:
        /*0034*/ 	.word	index@(_ZN7cutlass13device_kernelINS_4conv6kernel13ConvUniversalINS1_16ConvProblemShapeILNS1_8OperatorE0ELi2EEENS1_10collective14CollectiveConvINS1_47MainloopSm100TmaUmmaWarpSpecializedImplicitGemmILS5_0ELi6ELi2ELi1ELi2EN4cute5tupleIJNSA_1CILi2EEENSC_ILi1EEESE_EEEEENSB_IJNSC_ILi64EEESH_NSB_IJSH_EEEEEENS_10tfloat32_tESK_NSA_8TiledMMAINSA_8MMA_AtomIJNSA_17SM100_MMA_TF32_SSISK_SK_fLi64ELi64ELNSA_4UMMA5MajorE0ELSP_0ELNSO_7ScaleInE0ELSQ_0EEEEEENSA_6LayoutINSB_IJSE_SE_SE_EEENSB_IJNSC_ILi0EEESV_SV_EEEEENSB_IJNSA_10UnderscoreESY_SY_EEEEENS7_6detail27Sm100ImplicitGemmTileTraitsINSA_20SM90_TMA_LOAD_IM2COLENSA_14ComposedLayoutINSA_7SwizzleILi3ELi4ELi3EEENSA_18smem_ptr_flag_bitsILi32EEENST_INSB_IJNSC_ILi8EEENSC_ILi32EEEEEENSB_IJS1A_SE_EEEEEEEvEENS12_INSA_23SM90_TMA_LOAD_MULTICASTES1E_vEEEENS_8epilogue10collective18CollectiveEpilogueINS1J_23Sm100TmaWarpSpecializedILi3ELi2ELi16ELb1ELb0EEEJSJ_NSB_IJNST_ISH_SE_EENST_IS1A_SE_EEEEESK_NSB_IJNSB_IJlllEEESE_SV_EEESK_S1S_NS1J_6fusion15FusionCallbacksIS1N_NS1T_17LinearCombinationISK_fSK_fLNS_15FloatRoundStyleE2EEESJ_S1Q_JEEENSA_5SM1004TMEM4LOAD26SM100_TMEM_LOAD_16dp128b8xES13_S1E_NSA_17SM75_U32x4_LDSM_NENSA_21SM90_TMA_STORE_IM2COLES1E_NSA_17SM90_U32x4_STSM_NENSA_39AutoVectorizingCopyWithAssumedAlignmentILi128EEEEEEvvEEEEvNT_6ParamsE)
        /*0038*/ 	.word	0x00000008


	//----- nvinfo : EIATTR_MIN_STACK_SIZE
	.align		4
.L_27:
        /*003c*/ 	.byte	0x04, 0x12
        /*003e*/ 	.short	(.L_29 - .L_28)
	.align		4
.L_28:
        /*0040*/ 	.word	index@(_ZN7cutlass13device_kernelINS_4conv6kernel13ConvUniversalINS1_16ConvProblemShapeILNS1_8OperatorE0ELi2EEENS1_10collective14CollectiveConvINS1_47MainloopSm100TmaUmmaWarpSpecializedImplicitGemmILS5_0ELi6ELi2ELi1ELi2EN4cute5tupleIJNSA_1CILi2EEENSC_ILi1EEESE_EEEEENSB_IJNSC_ILi64EEESH_NSB_IJSH_EEEEEENS_10tfloat32_tESK_NSA_8TiledMMAINSA_8MMA_AtomIJNSA_17SM100_MMA_TF32_SSISK_SK_fLi64ELi64ELNSA_4UMMA5MajorE0ELSP_0ELNSO_7ScaleInE0ELSQ_0EEEEEENSA_6LayoutINSB_IJSE_SE_SE_EEENSB_IJNSC_ILi0EEESV_SV_EEEEENSB_IJNSA_10UnderscoreESY_SY_EEEEENS7_6detail27Sm100ImplicitGemmTileTraitsINSA_20SM90_TMA_LOAD_IM2COLENSA_14ComposedLayoutINSA_7SwizzleILi3ELi4ELi3EEENSA_18smem_ptr_flag_bitsILi32EEENST_INSB_IJNSC_ILi8EEENSC_ILi32EEEEEENSB_IJS1A_SE_EEEEEEEvEENS12_INSA_23SM90_TMA_LOAD_MULTICASTES1E_vEEEENS_8epilogue10collective18CollectiveEpilogueINS1J_23Sm100TmaWarpSpecializedILi3ELi2ELi16ELb1ELb0EEEJSJ_NSB_IJNST_ISH_SE_EENST_IS1A_SE_EEEEESK_NSB_IJNSB_IJlllEEESE_SV_EEESK_S1S_NS1J_6fusion15FusionCallbacksIS1N_NS1T_17LinearCombinationISK_fSK_fLNS_15FloatRoundStyleE2EEESJ_S1Q_JEEENSA_5SM1004TMEM4LOAD26SM100_TMEM_LOAD_16dp128b8xES13_S1E_NSA_17SM75_U32x4_LDSM_NENSA_21SM90_TMA_STORE_IM2COLES1E_NSA_17SM90_U32x4_STSM_NENSA_39AutoVectorizingCopyWithAssumedAlignmentILi128EEEEEEvvEEEEvNT_6ParamsE)
        /*0044*/ 	.word	0x00000008
.L_29:


//--------------------- .nv.compat                --------------------------
	.section	.nv.compat,"",@"SHT_CUDA_COMPAT_INFO"
	.align	4
        /*0000*/ 	.byte	0x02, 0x09, 0x01, 0x00, 0x02, 0x02, 0x02, 0x00, 0x02, 0x05, 0x05, 0x00, 0x03, 0x07, 0x01, 0x01
        /*0010*/ 	.byte	0x02, 0x03, 0x01, 0x00, 0x02, 0x06, 0x01, 0x00, 0x04, 0x0b, 0x08, 0x00, 0x09, 0x00, 0x00, 0x00
        /*0020*/ 	.byte	0x00, 0x00, 0x00, 0x00


//--------------------- .nv.info._ZN7cutlass13device_kernelINS_4conv6kernel13ConvUniversalINS1_16ConvProblemShapeILNS1_8OperatorE0ELi2EEENS1_10collective14CollectiveConvINS1_47MainloopSm100TmaUmmaWarpSpecializedImplicitGemmILS5_0ELi6ELi2ELi1ELi2EN4cute5tupleIJNSA_1CILi2EEENSC_ILi1EEESE_EEEEENSB_IJNSC_ILi64EEESH_NSB_IJSH_EEEEEENS_10tfloat32_tESK_NSA_8TiledMMAINSA_8MMA_AtomIJNSA_17SM100_MMA_TF32_SSISK_SK_fLi64ELi64ELNSA_4UMMA5MajorE0ELSP_0ELNSO_7ScaleInE0ELSQ_0EEEEEENSA_6LayoutINSB_IJSE_SE_SE_EEENSB_IJNSC_ILi0EEESV_SV_EEEEENSB_IJNSA_10UnderscoreESY_SY_EEEEENS7_6detail27Sm100ImplicitGemmTileTraitsINSA_20SM90_TMA_LOAD_IM2COLENSA_14ComposedLayoutINSA_7SwizzleILi3ELi4ELi3EEENSA_18smem_ptr_flag_bitsILi32EEENST_INSB_IJNSC_ILi8EEENSC_ILi32EEEEEENSB_IJS1A_SE_EEEEEEEvEENS12_INSA_23SM90_TMA_LOAD_MULTICASTES1E_vEEEENS_8epilogue10collective18CollectiveEpilogueINS1J_23Sm100TmaWarpSpecializedILi3ELi2ELi16ELb1ELb0EEEJSJ_NSB_IJNST_ISH_SE_EENST_IS1A_SE_EEEEESK_NSB_IJNSB_IJlllEEESE_SV_EEESK_S1S_NS1J_6fusion15FusionCallbacksIS1N_NS1T_17LinearCombinationISK_fSK_fLNS_15FloatRoundStyleE2EEESJ_S1Q_JEEENSA_5SM1004TMEM4LOAD26SM100_TMEM_LOAD_16dp128b8xES13_S1E_NSA_17SM75_U32x4_LDSM_NENSA_21SM90_TMA_STORE_IM2COLES1E_NSA_17SM90_U32x4_STSM_NENSA_39AutoVectorizingCopyWithAssumedAlignmentILi128EEEEEEvvEEEEvNT_6ParamsE --------------------------
	.section	.nv.info._ZN7cutlass13device_kernelINS_4conv6kernel13ConvUniversalINS1_16ConvProblemShapeILNS1_8OperatorE0ELi2EEENS1_10collective14CollectiveConvINS1_47MainloopSm100TmaUmmaWarpSpecializedImplicitGemmILS5_0ELi6ELi2ELi1ELi2EN4cute5tupleIJNSA_1CILi2EEENSC_ILi1EEESE_EEEEENSB_IJNSC_ILi64EEESH_NSB_IJSH_EEEEEENS_10tfloat32_tESK_NSA_8TiledMMAINSA_8MMA_AtomIJNSA_17SM100_MMA_TF32_SSISK_SK_fLi64ELi64ELNSA_4UMMA5MajorE0ELSP_0ELNSO_7ScaleInE0ELSQ_0EEEEEENSA_6LayoutINSB_IJSE_SE_SE_EEENSB_IJNSC_ILi0EEESV_SV_EEEEENSB_IJNSA_10UnderscoreESY_SY_EEEEENS7_6detail27Sm100ImplicitGemmTileTraitsINSA_20SM90_TMA_LOAD_IM2COLENSA_14ComposedLayoutINSA_7SwizzleILi3ELi4ELi3EEENSA_18smem_ptr_flag_bitsILi32EEENST_INSB_IJNSC_ILi8EEENSC_ILi32EEEEEENSB_IJS1A_SE_EEEEEEEvEENS12_INSA_23SM90_TMA_LOAD_MULTICASTES1E_vEEEENS_8epilogue10collective18CollectiveEpilogueINS1J_23Sm100TmaWarpSpecializedILi3ELi2ELi16ELb1ELb0EEEJSJ_NSB_IJNST_ISH_SE_EENST_IS1A_SE_EEEEESK_NSB_IJNSB_IJlllEEESE_SV_EEESK_S1S_NS1J_6fusion15FusionCallbacksIS1N_NS1T_17LinearCombinationISK_fSK_fLNS_15FloatRoundStyleE2EEESJ_S1Q_JEEENSA_5SM1004TMEM4LOAD26SM100_TMEM_LOAD_16dp128b8xES13_S1E_NSA_17SM75_U32x4_LDSM_NENSA_21SM90_TMA_STORE_IM2COLES1E_NSA_17SM90_U32x4_STSM_NENSA_39AutoVectorizingCopyWithAssumedAlignmentILi128EEEEEEvvEEEEvNT_6ParamsE,"",@"SHT_CUDA_INFO"
	.sectionflags	@""
	.align	4


	//----- nvinfo : EIATTR_CUDA_API_VERSION
	.align		4
        /*0000*/ 	.byte	0x04, 0x37
        /*0002*/ 	.short	(.L_31 - .L_30)
.L_30:
        /*0004*/ 	.word	0x00000082


	//----- nvinfo : EIATTR_KPARAM_INFO
	.align		4
.L_31:
        /*0008*/ 	.byte	0x04, 0x17
        /*000a*/ 	.short	(.L_33 - .L_32)
.L_32:
        /*000c*/ 	.word	0x00000000
        /*0010*/ 	.short	0x0000
        /*0012*/ 	.short	0x0000
        /*0014*/ 	.byte	0x00, 0xf0, 0x01, 0x20


	//----- nvinfo : EIATTR_AT_ENTRY_FRAGMENTS
	.align		4
.L_33:
        /*0018*/ 	.byte	0x04, 0x4f
        /*001a*/ 	.short	(.L_35 - .L_34)


	//   ....[0]....
.L_34:
        /*001c*/ 	.word	0x00000006


	//----- nvinfo : EIATTR_RESERVED_SMEM_USED
	.align		4
.L_35:
        /*0020*/ 	.byte	0x01, 0x41
	.zero		2


	//----- nvinfo : EIATTR_SPARSE_MMA_MASK
	.align		4
        /*0024*/ 	.byte	0x03, 0x50
        /*0026*/ 	.short	0x0000


	//----- nvinfo : EIATTR_TCGEN05_1CTA_USED
	.align		4
        /*0028*/ 	.byte	0x01, 0x51
	.zero		2


	//----- nvinfo : EIATTR_MAXREG_COUNT
	.align		4
        /*002c*/ 	.byte	0x03, 0x1b
        /*002e*/ 	.short	0x00ff


	//----- nvinfo : EIATTR_NUM_BARRIERS
	.align		4
        /*0030*/ 	.byte	0x02, 0x4c
        /*0032*/ 	.byte	0x07
	.zero		1


	//----- nvinfo : EIATTR_EXTERNS
	.align		4
        /*0034*/ 	.byte	0x04, 0x0f
        /*0036*/ 	.short	(.L_37 - .L_36)


	//   ....[0]....
	.align		4
.L_36:
        /*0038*/ 	.word	index@(__assertfail)


	//----- nvinfo : EIATTR_MERCURY_ISA_VERSION
	.align		4
.L_37:
        /*003c*/ 	.byte	0x03, 0x5f
        /*003e*/ 	.short	0x0101


	//----- nvinfo : EIATTR_INT_WARP_WIDE_INSTR_OFFSETS
	.align		4
        /*0040*/ 	.byte	0x04, 0x31
        /*0042*/ 	.short	(.L_39 - .L_38)


	//   ....[0]....
.L_38:
        /*0044*/ 	.word	0x00006ac0


	//   ....[1]....
        /*0048*/ 	.word	0x00006ae0


	//   ....[2]....
        /*004c*/ 	.word	0x00006b10


	//   ....[3]....
        /*0050*/ 	.word	0x00007780


	//   ....[4]....
        /*0054*/ 	.word	0x000078c0


	//   ....[5]....
        /*0058*/ 	.word	0x000079c0


	//   ....[6]....
        /*005c*/ 	.word	0x00007ac0


	//----- nvinfo : EIATTR_COOP_GROUP_MASK_REGIDS
	.align		4
.L_39:
        /*0060*/ 	.byte	0x04, 0x29
        /*0062*/ 	.short	(.L_41 - .L_40)


	//   ....[0]....
.L_40:
        /*0064*/ 	.word	0xffffffff


	//   ....[1]....
        /*0068*/ 	.word	0xffffffff


	//   ....[2]....
        /*006c*/ 	.word	0xffffffff


	//   ....[3]....
        /*0070*/ 	.word	0xffffffff


	//   ....[4]....
        /*0074*/ 	.word	0xffffffff


	//   ....[5]....
        /*0078*/ 	.word	0xffffffff


	//   ....[6]....
        /*007c*/ 	.word	0xffffffff


	//   ....[7]....
        /*0080*/ 	.word	0xffffffff


	//   ....[8]....
        /*0084*/ 	.word	0xffffffff


	//   ....[9]....
        /*0088*/ 	.word	0xffffffff


	//   ....[10]....
        /*008c*/ 	.word	0xffffffff


	//   ....[11]....
        /*0090*/ 	.word	0xffffffff


	//   ....[12]....
        /*0094*/ 	.word	0xffffffff


	//----- nvinfo : EIATTR_COOP_GROUP_INSTR_OFFSETS
	.align		4
.L_41:
        /*0098*/ 	.byte	0x04, 0x28
        /*009a*/ 	.short	(.L_43 - .L_42)


	//   ....[0]....
.L_42:
        /*009c*/ 	.word	0x00000090


	//   ....[1]....
        /*00a0*/ 	.word	0x00000500


	//   ....[2]....
        /*00a4*/ 	.word	0x000006e0


	//   ....[3]....
        /*00a8*/ 	.word	0x00000860


	//   ....[4]....
        /*00ac*/ 	.word	0x00000960


	//   ....[5]....
        /*00b0*/ 	.word	0x00000ab0


	//   ....[6]....
        /*00b4*/ 	.word	0x00000ca0


	//   ....[7]....
        /*00b8*/ 	.word	0x00004e30


	//   ....[8]....
        /*00bc*/ 	.word	0x00005bf0


	//   ....[9]....
        /*00c0*/ 	.word	0x00005e00


	//   ....[10]....
        /*00c4*/ 	.word	0x00005e30


	//   ....[11]....
        /*00c8*/ 	.word	0x000069a0


	//   ....[12]....
        /*00cc*/ 	.word	0x00006be0


	//----- nvinfo : EIATTR_VRC_CTA_INIT_COUNT
	.align		4
.L_43:
        /*00d0*/ 	.byte	0x02, 0x4a
        /*00d2*/ 	.byte	0x80
	.zero		1


	//----- nvinfo : EIATTR_SYSCALL_OFFSETS
	.align		4
        /*00d4*/ 	.byte	0x04, 0x46
        /*00d6*/ 	.short	(.L_45 - .L_44)


	//   ....[0]....
.L_44:
        /*00d8*/ 	.word	0x00008820


	//   ....[1]....
        /*00dc*/ 	.word	0x00008910


	//   ....[2]....
        /*00e0*/ 	.word	0x00009330


	//   ....[3]....
        /*00e4*/ 	.word	0x00009db0


	//----- nvinfo : EIATTR_MBARRIER_INSTR_OFFSETS
	.align		4
.L_45:
        /*00e8*/ 	.byte	0x04, 0x39
        /*00ea*/ 	.short	(.L_47 - .L_46)


	//   ....[0]....
.L_46:
        /*00ec*/ 	.word	0x00000610
        /*00f0*/ 	.word	0x000000ff
        /*00f4*/ 	.word	0x00000000
        /*00f8*/ 	.short	0x0100
        /*00fa*/ 	.byte	0x04
	.zero		1


	//   ....[1]....
        /*00fc*/ 	.word	0x00000620
        /*0100*/ 	.word	0x000000ff
        /*0104*/ 	.word	0x00000030
        /*0108*/ 	.short	0x0100
        /*010a*/ 	.byte	0x04
	.zero		1


	//   ....[2]....
        /*010c*/ 	.word	0x00000630
        /*0110*/ 	.word	0x000000ff
        /*0114*/ 	.word	0x00000008
        /*0118*/ 	.short	0x0100
        /*011a*/ 	.byte	0x04
	.zero		1


	//   ....[3]....
        /*011c*/ 	.word	0x00000640
        /*0120*/ 	.word	0x000000ff
        /*0124*/ 	.word	0x00000038
        /*0128*/ 	.short	0x0100
        /*012a*/ 	.byte	0x04
	.zero		1


	//   ....[4]....
        /*012c*/ 	.word	0x00000650
        /*0130*/ 	.word	0x000000ff
        /*0134*/ 	.word	0x00000010
        /*0138*/ 	.short	0x0100
        /*013a*/ 	.byte	0x04
	.zero		1


	//   ....[5]....
        /*013c*/ 	.word	0x00000660
        /*0140*/ 	.word	0x000000ff
        /*0144*/ 	.word	0x00000040
        /*0148*/ 	.short	0x0100
        /*014a*/ 	.byte	0x04
	.zero		1


	//   ....[6]....
        /*014c*/ 	.word	0x00000670
        /*0150*/ 	.word	0x000000ff
        /*0154*/ 	.word	0x00000018
        /*0158*/ 	.short	0x0100
        /*015a*/ 	.byte	0x04
	.zero		1


	//   ....[7]....
        /*015c*/ 	.word	0x00000680
        /*0160*/ 	.word	0x000000ff
        /*0164*/ 	.word	0x00000048
        /*0168*/ 	.short	0x0100
        /*016a*/ 	.byte	0x04
	.zero		1


	//   ....[8]....
        /*016c*/ 	.word	0x00000690
        /*0170*/ 	.word	0x000000ff
        /*0174*/ 	.word	0x00000020
        /*0178*/ 	.short	0x0100
        /*017a*/ 	.byte	0x04
	.zero		1


	//   ....[9]....
        /*017c*/ 	.word	0x000006a0
        /*0180*/ 	.word	0x000000ff
        /*0184*/ 	.word	0x00000050
        /*0188*/ 	.short	0x0100
        /*018a*/ 	.byte	0x04
	.zero		1


	//   ....[10]....
        /*018c*/ 	.word	0x000006b0
        /*0190*/ 	.word	0x000000ff
        /*0194*/ 	.word	0x00000028
        /*0198*/ 	.short	0x0100
        /*019a*/ 	.byte	0x04
	.zero		1


	//   ....[11]....
        /*019c*/ 	.word	0x000006c0
        /*01a0*/ 	.word	0x000000ff
        /*01a4*/ 	.word	0x00000058
        /*01a8*/ 	.short	0x0100
        /*01aa*/ 	.byte	0x04
	.zero		1


	//   ....[12]....
        /*01ac*/ 	.word	0x000007f0
        /*01b0*/ 	.word	0x000000ff
        /*01b4*/ 	.word	0x00000060
        /*01b8*/ 	.short	0x0100
        /*01ba*/ 	.byte	0x04
	.zero		1


	//   ....[13]....
        /*01bc*/ 	.word	0x00000800
        /*01c0*/ 	.word	0x000000ff
        /*01c4*/ 	.word	0x00000078
        /*01c8*/ 	.short	0x0100
        /*01ca*/ 	.byte	0x04
	.zero		1


	//   ....[14]....
        /*01cc*/ 	.word	0x00000810
        /*01d0*/ 	.word	0x000000ff
        /*01d4*/ 	.word	0x00000068
        /*01d8*/ 	.short	0x0100
        /*01da*/ 	.byte	0x04
	.zero		1


	//   ....[15]....
        /*01dc*/ 	.word	0x00000820
        /*01e0*/ 	.word	0x000000ff
        /*01e4*/ 	.word	0x00000080
        /*01e8*/ 	.short	0x0100
        /*01ea*/ 	.byte	0x04
	.zero		1


	//   ....[16]....
        /*01ec*/ 	.word	0x00000830
        /*01f0*/ 	.word	0x000000ff
        /*01f4*/ 	.word	0x00000070
        /*01f8*/ 	.short	0x0100
        /*01fa*/ 	.byte	0x04
	.zero		1


	//   ....[17]....
        /*01fc*/ 	.word	0x00000840
        /*0200*/ 	.word	0x000000ff
        /*0204*/ 	.word	0x00000088
        /*0208*/ 	.short	0x0100
        /*020a*/ 	.byte	0x04
	.zero		1


	//   ....[18]....
        /*020c*/ 	.word	0x00000930
        /*0210*/ 	.word	0x000000ff
        /*0214*/ 	.word	0x00000090
        /*0218*/ 	.short	0x0100
        /*021a*/ 	.byte	0x06
	.zero		1


	//   ....[19]....
        /*021c*/ 	.word	0x00000940
        /*0220*/ 	.word	0x000000ff
        /*0224*/ 	.word	0x00000098
        /*0228*/ 	.short	0x0100
        /*022a*/ 	.byte	0x06
	.zero		1


	//   ....[20]....
        /*022c*/ 	.word	0x00000a80
        /*0230*/ 	.word	0x000000ff
        /*0234*/ 	.word	0x000000a0
        /*0238*/ 	.short	0x0100
        /*023a*/ 	.byte	0x06
	.zero		1


	//   ....[21]....
        /*023c*/ 	.word	0x00000a90
        /*0240*/ 	.word	0x000000ff
        /*0244*/ 	.word	0x000000a8
        /*0248*/ 	.short	0x0100
        /*024a*/ 	.byte	0x06
	.zero		1


	//   ....[22]....
        /*024c*/ 	.word	0x00000bc0
        /*0250*/ 	.word	0x000000ff
        /*0254*/ 	.word	0x000000b0
        /*0258*/ 	.short	0x0100
        /*025a*/ 	.byte	0x04
	.zero		1


	//   ....[23]....
        /*025c*/ 	.word	0x00000bd0
        /*0260*/ 	.word	0x000000ff
        /*0264*/ 	.word	0x000000c0
        /*0268*/ 	.short	0x0100
        /*026a*/ 	.byte	0x04
	.zero		1


	//   ....[24]....
        /*026c*/ 	.word	0x00000be0
        /*0270*/ 	.word	0x000000ff
        /*0274*/ 	.word	0x000000b8
        /*0278*/ 	.short	0x0100
        /*027a*/ 	.byte	0x04
	.zero		1


	//   ....[25]....
        /*027c*/ 	.word	0x00000bf0
        /*0280*/ 	.word	0x000000ff
        /*0284*/ 	.word	0x000000c8
        /*0288*/ 	.short	0x0100
        /*028a*/ 	.byte	0x04
	.zero		1


	//   ....[26]....
        /*028c*/ 	.word	0x00001810
        /*0290*/ 	.word	0x000000ff
        /*0294*/ 	.word	0x00000030
        /*0298*/ 	.short	0x010a
        /*029a*/ 	.byte	0x04
	.zero		1


	//   ....[27]....
        /*029c*/ 	.word	0x00002310
        /*02a0*/ 	.word	0x000000ff
        /*02a4*/ 	.word	0x00000030
        /*02a8*/ 	.short	0x010a
        /*02aa*/ 	.byte	0x06
	.zero		1


	//   ....[28]....
        /*02ac*/ 	.word	0x000025f0
        /*02b0*/ 	.word	0x000000ff
        /*02b4*/ 	.word	0x00000030
        /*02b8*/ 	.short	0x010a
        /*02ba*/ 	.byte	0x09
	.zero		1


	//   ....[29]....
        /*02bc*/ 	.word	0x000032e0
        /*02c0*/ 	.word	0x000000ff
        /*02c4*/ 	.word	0x00000098
        /*02c8*/ 	.short	0x0101
        /*02ca*/ 	.byte	0x2e
	.zero		1


	//   ....[30]....
        /*02cc*/ 	.word	0x00003300
        /*02d0*/ 	.word	0x000000ff
        /*02d4*/ 	.word	0x00000030
        /*02d8*/ 	.short	0x010a
        /*02da*/ 	.byte	0x04
	.zero		1


	//   ....[31]....
        /*02dc*/ 	.word	0x00003dc0
        /*02e0*/ 	.word	0x000000ff
        /*02e4*/ 	.word	0x00000030
        /*02e8*/ 	.short	0x010a
        /*02ea*/ 	.byte	0x06
	.zero		1


	//   ....[32]....
        /*02ec*/ 	.word	0x000040c0
        /*02f0*/ 	.word	0x000000ff
        /*02f4*/ 	.word	0x00000030
        /*02f8*/ 	.short	0x010a
        /*02fa*/ 	.byte	0x0d
	.zero		1


	//   ....[33]....
        /*02fc*/ 	.word	0x00004e40
        /*0300*/ 	.word	0x000000ff
        /*0304*/ 	.word	0x000000a0
        /*0308*/ 	.short	0x010a
        /*030a*/ 	.byte	0x2e
	.zero		1


	//   ....[34]....
        /*030c*/ 	.word	0x00004f10
        /*0310*/ 	.word	0x000000ff
        /*0314*/ 	.word	0x00000000
        /*0318*/ 	.short	0x0101
        /*031a*/ 	.byte	0x04
	.zero		1


	//   ....[35]....
        /*031c*/ 	.word	0x00005580
        /*0320*/ 	.word	0x000000ff
        /*0324*/ 	.word	0x00000000
        /*0328*/ 	.short	0x010a
        /*032a*/ 	.byte	0x04
	.zero		1


	//   ....[36]....
        /*032c*/ 	.word	0x00005610
        /*0330*/ 	.word	0x000000ff
        /*0334*/ 	.word	0x00000000
        /*0338*/ 	.short	0x010a
        /*033a*/ 	.byte	0x05
	.zero		1


	//   ....[37]....
        /*033c*/ 	.word	0x000056a0
        /*0340*/ 	.word	0x000000ff
        /*0344*/ 	.word	0x00000000
        /*0348*/ 	.short	0x010a
        /*034a*/ 	.byte	0x05
	.zero		1


	//   ....[38]....
        /*034c*/ 	.word	0x00005730
        /*0350*/ 	.word	0x000000ff
        /*0354*/ 	.word	0x00000000
        /*0358*/ 	.short	0x010a
        /*035a*/ 	.byte	0x05
	.zero		1


	//   ....[39]....
        /*035c*/ 	.word	0x000057c0
        /*0360*/ 	.word	0x000000ff
        /*0364*/ 	.word	0x00000000
        /*0368*/ 	.short	0x010a
        /*036a*/ 	.byte	0x05
	.zero		1


	//   ....[40]....
        /*036c*/ 	.word	0x00005860
        /*0370*/ 	.word	0x00000000
        /*0374*/ 	.word	0x00000000
        /*0378*/ 	.short	0x010a
        /*037a*/ 	.byte	0xff
	.zero		1


	//   ....[41]....
        /*037c*/ 	.word	0x000059b0
        /*0380*/ 	.word	0x000000ff
        /*0384*/ 	.word	0x000000a8
        /*0388*/ 	.short	0x010a
        /*038a*/ 	.byte	0x04
	.zero		1


	//   ....[42]....
        /*038c*/ 	.word	0x00005a50
        /*0390*/ 	.word	0x000000ff
        /*0394*/ 	.word	0x000000a0
        /*0398*/ 	.short	0x010a
        /*039a*/ 	.byte	0x04
	.zero		1


	//   ....[43]....
        /*039c*/ 	.word	0x00005af0
        /*03a0*/ 	.word	0x000000ff
        /*03a4*/ 	.word	0x00000000
        /*03a8*/ 	.short	0x0101
        /*03aa*/ 	.byte	0x05
	.zero		1


	//   ....[44]....
        /*03ac*/ 	.word	0x00005b30
        /*03b0*/ 	.word	0x000000ff
        /*03b4*/ 	.word	0x000000a8
        /*03b8*/ 	.short	0x0106
        /*03ba*/ 	.byte	0x04
	.zero		1


	//   ....[45]....
        /*03bc*/ 	.word	0x00005b70
        /*03c0*/ 	.word	0x00000000
        /*03c4*/ 	.word	0x000000a8
        /*03c8*/ 	.short	0x010a
        /*03ca*/ 	.byte	0xff
	.zero		1


	//   ....[46]....
        /*03cc*/ 	.word	0x00006170
        /*03d0*/ 	.word	0x000000ff
        /*03d4*/ 	.word	0x000000a0
        /*03d8*/ 	.short	0x010a
        /*03da*/ 	.byte	0x17
	.zero		1


	//   ....[47]....
        /*03dc*/ 	.word	0x00006220
        /*03e0*/ 	.word	0x000000ff
        /*03e4*/ 	.word	0x00000000
        /*03e8*/ 	.short	0x0101
        /*03ea*/ 	.byte	0x1d
	.zero		1


	//   ....[48]....
        /*03ec*/ 	.word	0x00006230
        /*03f0*/ 	.word	0x000000ff
        /*03f4*/ 	.word	0x000000c0
        /*03f8*/ 	.short	0x010a
        /*03fa*/ 	.byte	0x1c
	.zero		1


	//   ....[49]....
        /*03fc*/ 	.word	0x000062d0
        /*0400*/ 	.word	0x000000ff
        /*0404*/ 	.word	0x00000000
        /*0408*/ 	.short	0x010a
        /*040a*/ 	.byte	0x04
	.zero		1


	//   ....[50]....
        /*040c*/ 	.word	0x00006330
        /*0410*/ 	.word	0x000000ff
        /*0414*/ 	.word	0x00000000
        /*0418*/ 	.short	0x010a
        /*041a*/ 	.byte	0x15
	.zero		1


	//   ....[51]....
        /*041c*/ 	.word	0x00006470
        /*0420*/ 	.word	0x000000ff
        /*0424*/ 	.word	0x00000000
        /*0428*/ 	.short	0x010a
        /*042a*/ 	.byte	0x05
	.zero		1


	//   ....[52]....
        /*042c*/ 	.word	0x000068f0
        /*0430*/ 	.word	0x000000ff
        /*0434*/ 	.word	0x00000000
        /*0438*/ 	.short	0x010a
        /*043a*/ 	.byte	0x04
	.zero		1


	//   ....[53]....
        /*043c*/ 	.word	0x00006980
        /*0440*/ 	.word	0x000000ff
        /*0444*/ 	.word	0x00000000
        /*0448*/ 	.short	0x010a
        /*044a*/ 	.byte	0x04
	.zero		1


	//   ....[54]....
        /*044c*/ 	.word	0x00006eb0
        /*0450*/ 	.word	0x000000ff
        /*0454*/ 	.word	0x000000a0
        /*0458*/ 	.short	0x010a
        /*045a*/ 	.byte	0x18
	.zero		1


	//   ....[55]....
        /*045c*/ 	.word	0x00006f50
        /*0460*/ 	.word	0x000000ff
        /*0464*/ 	.word	0x00000000
        /*0468*/ 	.short	0x0101
        /*046a*/ 	.byte	0x29
	.zero		1


	//   ....[56]....
        /*046c*/ 	.word	0x00007490
        /*0470*/ 	.word	0x000000ff
        /*0474*/ 	.word	0x00000098
        /*0478*/ 	.short	0x010a
        /*047a*/ 	.byte	0x18
	.zero		1


	//   ....[57]....
        /*047c*/ 	.word	0x00007680
        /*0480*/ 	.word	0x000000ff
        /*0484*/ 	.word	0x00000078
        /*0488*/ 	.short	0x010a
        /*048a*/ 	.byte	0x04
	.zero		1


	//   ....[58]....
        /*048c*/ 	.word	0x00007930
        /*0490*/ 	.word	0x000000ff
        /*0494*/ 	.word	0x00000060
        /*0498*/ 	.short	0x010b
        /*049a*/ 	.byte	0x04
	.zero		1


	//   ....[59]....
        /*049c*/ 	.word	0x00007940
        /*04a0*/ 	.word	0x000000ff
        /*04a4*/ 	.word	0x00000000
        /*04a8*/ 	.short	0x0101
        /*04aa*/ 	.byte	0x07
	.zero		1


	//   ....[60]....
        /*04ac*/ 	.word	0x00007950
        /*04b0*/ 	.word	0x000000ff
        /*04b4*/ 	.word	0x00000078
        /*04b8*/ 	.short	0x010a
        /*04ba*/ 	.byte	0x05
	.zero		1


	//   ....[61]....
        /*04bc*/ 	.word	0x00007b60
        /*04c0*/ 	.word	0x000000ff
        /*04c4*/ 	.word	0x00000060
        /*04c8*/ 	.short	0x010b
        /*04ca*/ 	.byte	0x05
	.zero		1


	//   ....[62]....
        /*04cc*/ 	.word	0x00007b70
        /*04d0*/ 	.word	0x000000ff
        /*04d4*/ 	.word	0x00000000
        /*04d8*/ 	.short	0x0101
        /*04da*/ 	.byte	0x04
	.zero		1


	//   ....[63]....
        /*04dc*/ 	.word	0x00007bc0
        /*04e0*/ 	.word	0x000000ff
        /*04e4*/ 	.word	0x00000000
        /*04e8*/ 	.short	0x010a
        /*04ea*/ 	.byte	0x04
	.zero		1


	//   ....[64]....
        /*04ec*/ 	.word	0x00007c50
        /*04f0*/ 	.word	0x000000ff
        /*04f4*/ 	.word	0x00000000
        /*04f8*/ 	.short	0x010a
        /*04fa*/ 	.byte	0x05
	.zero		1


	//   ....[65]....
        /*04fc*/ 	.word	0x00007cf0
        /*0500*/ 	.word	0x00000000
        /*0504*/ 	.word	0x00000000
        /*0508*/ 	.short	0x010a
        /*050a*/ 	.byte	0xff
	.zero		1


	//   ....[66]....
        /*050c*/ 	.word	0x000080a0
        /*0510*/ 	.word	0x000000ff
        /*0514*/ 	.word	0x000000a0
        /*0518*/ 	.short	0x010a
        /*051a*/ 	.byte	0x2d
	.zero		1


	//   ....[67]....
        /*051c*/ 	.word	0x00008170
        /*0520*/ 	.word	0x000000ff
        /*0524*/ 	.word	0x00000000
        /*0528*/ 	.short	0x0101
        /*052a*/ 	.byte	0x04
	.zero		1


	//   ....[68]....
        /*052c*/ 	.word	0x00008e00
        /*0530*/ 	.word	0x00000003
        /*0534*/ 	.word	0x00000060
        /*0538*/ 	.short	0x010a
        /*053a*/ 	.byte	0xff
	.zero		1


	//   ....[69]....
        /*053c*/ 	.word	0x00008f00
        /*0540*/ 	.word	0x0000004f
        /*0544*/ 	.word	0x000000b0
        /*0548*/ 	.short	0x010a
        /*054a*/ 	.byte	0xff
	.zero		1


	//   ....[70]....
        /*054c*/ 	.word	0x00008fe0
        /*0550*/ 	.word	0x00000003
        /*0554*/ 	.word	0x00000060
        /*0558*/ 	.short	0x010a
        /*055a*/ 	.byte	0xff
	.zero		1


	//   ....[71]....
        /*055c*/ 	.word	0x00009210
        /*0560*/ 	.word	0x0000004f
        /*0564*/ 	.word	0x000000b0
        /*0568*/ 	.short	0x010a
        /*056a*/ 	.byte	0xff
	.zero		1


	//   ....[72]....
        /*056c*/ 	.word	0x00009ad0
        /*0570*/ 	.word	0x00000000
        /*0574*/ 	.word	0x00000000
        /*0578*/ 	.short	0x0101
        /*057a*/ 	.byte	0xff
	.zero		1


	//   ....[73]....
        /*057c*/ 	.word	0x00009ae0
        /*0580*/ 	.word	0x00000003
        /*0584*/ 	.word	0x00000060
        /*0588*/ 	.short	0x010a
        /*058a*/ 	.byte	0xff
	.zero		1


	//   ....[74]....
        /*058c*/ 	.word	0x00009bb0
        /*0590*/ 	.word	0x00000003
        /*0594*/ 	.word	0x00000060
        /*0598*/ 	.short	0x010a
        /*059a*/ 	.byte	0xff
	.zero		1


	//   ....[75]....
        /*059c*/ 	.word	0x0000a1e0
        /*05a0*/ 	.word	0x000000ff
        /*05a4*/ 	.word	0x00000000
        /*05a8*/ 	.short	0x0101
        /*05aa*/ 	.byte	0x04
	.zero		1


	//   ....[76]....
        /*05ac*/ 	.word	0x0000a5c0
        /*05b0*/ 	.word	0x00000002
        /*05b4*/ 	.word	0x00000000
        /*05b8*/ 	.short	0x0101
        /*05ba*/ 	.byte	0xff
	.zero		1


	//   ....[77]....
        /*05bc*/ 	.word	0x0000a840
        /*05c0*/ 	.word	0x000000ff
        /*05c4*/ 	.word	0x00000000
        /*05c8*/ 	.short	0x0101
        /*05ca*/ 	.byte	0x04
	.zero		1


	//   ....[78]....
        /*05cc*/ 	.word	0x0000a890
        /*05d0*/ 	.word	0x0000001a
        /*05d4*/ 	.word	0x00000030
        /*05d8*/ 	.short	0x010a
        /*05da*/ 	.byte	0xff
	.zero		1


	//   ....[79]....
        /*05dc*/ 	.word	0x0000a910
        /*05e0*/ 	.word	0x00000025
        /*05e4*/ 	.word	0x00000030
        /*05e8*/ 	.short	0x010a
        /*05ea*/ 	.byte	0xff
	.zero		1


	//   ....[80]....
        /*05ec*/ 	.word	0x0000a970
        /*05f0*/ 	.word	0x00000000
        /*05f4*/ 	.word	0x000000a0
        /*05f8*/ 	.short	0x010a
        /*05fa*/ 	.byte	0xff
	.zero		1


	//   ....[81]....
        /*05fc*/ 	.word	0x0000a9d0
        /*0600*/ 	.word	0x00000000
        /*0604*/ 	.word	0x00000000
        /*0608*/ 	.short	0x010a
        /*060a*/ 	.byte	0xff
	.zero		1


	//   ....[82]....
        /*060c*/ 	.word	0x0000aa30
        /*0610*/ 	.word	0x00000000
        /*0614*/ 	.word	0x00000000
        /*0618*/ 	.short	0x010a
        /*061a*/ 	.byte	0xff
	.zero		1


	//   ....[83]....
        /*061c*/ 	.word	0x0000aa90
        /*0620*/ 	.word	0x00000000
        /*0624*/ 	.word	0x00000000
        /*0628*/ 	.short	0x010a
        /*062a*/ 	.byte	0xff
	.zero		1


	//   ....[84]....
        /*062c*/ 	.word	0x0000aaf0
        /*0630*/ 	.word	0x00000000
        /*0634*/ 	.word	0x00000000
        /*0638*/ 	.short	0x010a
        /*063a*/ 	.byte	0xff
	.zero		1


	//   ....[85]....
        /*063c*/ 	.word	0x0000ab50
        /*0640*/ 	.word	0x00000000
        /*0644*/ 	.word	0x00000000
        /*0648*/ 	.short	0x010a
        /*064a*/ 	.byte	0xff
	.zero		1


	//   ....[86]....
        /*064c*/ 	.word	0x0000abb0
        /*0650*/ 	.word	0x00000004
        /*0654*/ 	.word	0x000000a8
        /*0658*/ 	.short	0x010a
        /*065a*/ 	.byte	0xff
	.zero		1


	//   ....[87]....
        /*065c*/ 	.word	0x0000ac10
        /*0660*/ 	.word	0x00000004
        /*0664*/ 	.word	0x000000a0
        /*0668*/ 	.short	0x010a
        /*066a*/ 	.byte	0xff
	.zero		1


	//   ....[88]....
        /*066c*/ 	.word	0x0000ac70
        /*0670*/ 	.word	0x00000002
        /*0674*/ 	.word	0x000000a0
        /*0678*/ 	.short	0x010a
        /*067a*/ 	.byte	0xff
	.zero		1


	//   ....[89]....
        /*067c*/ 	.word	0x0000acd0
        /*0680*/ 	.word	0x00000005
        /*0684*/ 	.word	0x000000c0
        /*0688*/ 	.short	0x010a
        /*068a*/ 	.byte	0xff
	.zero		1


	//   ....[90]....
        /*068c*/ 	.word	0x0000ad30
        /*0690*/ 	.word	0x00000002
        /*0694*/ 	.word	0x00000000
        /*0698*/ 	.short	0x010a
        /*069a*/ 	.byte	0xff
	.zero		1


	//   ....[91]....
        /*069c*/ 	.word	0x0000ad90
        /*06a0*/ 	.word	0x00000002
        /*06a4*/ 	.word	0x00000000
        /*06a8*/ 	.short	0x010a
        /*06aa*/ 	.byte	0xff
	.zero		1


	//   ....[92]....
        /*06ac*/ 	.word	0x0000adf0
        /*06b0*/ 	.word	0x00000002
        /*06b4*/ 	.word	0x00000000
        /*06b8*/ 	.short	0x010a
        /*06ba*/ 	.byte	0xff
	.zero		1


	//   ....[93]....
        /*06bc*/ 	.word	0x0000ae50
        /*06c0*/ 	.word	0x00000000
        /*06c4*/ 	.word	0x000000a0
        /*06c8*/ 	.short	0x010a
        /*06ca*/ 	.byte	0xff
	.zero		1


	//   ....[94]....
        /*06cc*/ 	.word	0x0000aeb0
        /*06d0*/ 	.word	0x00000000
        /*06d4*/ 	.word	0x00000098
        /*06d8*/ 	.short	0x010a
        /*06da*/ 	.byte	0xff
	.zero		1


	//   ....[95]....
        /*06dc*/ 	.word	0x0000af10
        /*06e0*/ 	.word	0x00000000
        /*06e4*/ 	.word	0x00000078
        /*06e8*/ 	.short	0x010a
        /*06ea*/ 	.byte	0xff
	.zero		1


	//   ....[96]....
        /*06ec*/ 	.word	0x0000af70
        /*06f0*/ 	.word	0x00000005
        /*06f4*/ 	.word	0x00000078
        /*06f8*/ 	.short	0x010a
        /*06fa*/ 	.byte	0xff
	.zero		1


	//   ....[97]....
        /*06fc*/ 	.word	0x0000afd0
        /*0700*/ 	.word	0x00000000
        /*0704*/ 	.word	0x00000000
        /*0708*/ 	.short	0x010a
        /*070a*/ 	.byte	0xff
	.zero		1


	//   ....[98]....
        /*070c*/ 	.word	0x0000b030
        /*0710*/ 	.word	0x00000000
        /*0714*/ 	.word	0x00000000
        /*0718*/ 	.short	0x010a
        /*071a*/ 	.byte	0xff
	.zero		1


	//   ....[99]....
        /*071c*/ 	.word	0x0000b090
        /*0720*/ 	.word	0x00000000
        /*0724*/ 	.word	0x000000a0
        /*0728*/ 	.short	0x010a
        /*072a*/ 	.byte	0xff
	.zero		1


	//   ....[100]....
        /*072c*/ 	.word	0x0000b0e0
        /*0730*/ 	.word	0x00000003
        /*0734*/ 	.word	0x00000060
        /*0738*/ 	.short	0x010a
        /*073a*/ 	.byte	0xff
	.zero		1


	//   ....[101]....
        /*073c*/ 	.word	0x0000b130
        /*0740*/ 	.word	0x0000004f
        /*0744*/ 	.word	0x000000b0
        /*0748*/ 	.short	0x010a
        /*074a*/ 	.byte	0xff
	.zero		1


	//   ....[102]....
        /*074c*/ 	.word	0x0000b180
        /*0750*/ 	.word	0x00000003
        /*0754*/ 	.word	0x00000060
        /*0758*/ 	.short	0x010a
        /*075a*/ 	.byte	0xff
	.zero		1


	//----- nvinfo : EIATTR_NUM_MBARRIERS
	.align		4
.L_47:
        /*075c*/ 	.byte	0x03, 0x38
        /*075e*/ 	.short	0x001a


	//----- nvinfo : EIATTR_EXIT_INSTR_OFFSETS
	.align		4
        /*0760*/ 	.byte	0x04, 0x1c
        /*0762*/ 	.short	(.L_49 - .L_48)


	//   ....[0]....
.L_48:
        /*0764*/ 	.word	0x00005890


	//   ....[1]....
        /*0768*/ 	.word	0x00005b40


	//   ....[2]....
        /*076c*/ 	.word	0x00005ba0


	//   ....[3]....
        /*0770*/ 	.word	0x00006bf0


	//   ....[4]....
        /*0774*/ 	.word	0x00007d20


	//   ....[5]....
        /*0778*/ 	.word	0x00007d60


	//   ....[6]....
        /*077c*/ 	.word	0x0000a720


	//   ....[7]....
        /*0780*/ 	.word	0x0000a7a0


	//   ....[8]....
        /*0784*/ 	.word	0x0000a7d0


	//   ....[9]....
        /*0788*/ 	.word	0x0000a850


	//----- nvinfo : EIATTR_MAX_THREADS
	.align		4
.L_49:
        /*078c*/ 	.byte	0x04, 0x05
        /*078e*/ 	.short	(.L_51 - .L_50)
.L_50:
        /*0790*/ 	.word	0x00000100
        /*0794*/ 	.word	0x00000001
        /*0798*/ 	.word	0x00000001


	//----- nvinfo : EIATTR_CRS_STACK_SIZE
	.align		4
.L_51:
        /*079c*/ 	.byte	0x04, 0x1e
        /*079e*/ 	.short	(.L_53 - .L_52)
.L_52:
        /*07a0*/ 	.word	0x00000000


	//----- nvinfo : EIATTR_CBANK_PARAM_SIZE
	.align		4
.L_53:
        /*07a4*/ 	.byte	0x03, 0x19
        /*07a6*/ 	.short	0x0800


	//----- nvinfo : EIATTR_PARAM_CBANK
	.align		4
        /*07a8*/ 	.byte	0x04, 0x0a
        /*07aa*/ 	.short	(.L_55 - .L_54)
	.align		4
.L_54:
        /*07ac*/ 	.word	index@(.nv.constant0._ZN7cutlass13device_kernelINS_4conv6kernel13ConvUniversalINS1_16ConvProblemShapeILNS1_8OperatorE0ELi2EEENS1_10collective14CollectiveConvINS1_47MainloopSm100TmaUmmaWarpSpecializedImplicitGemmILS5_0ELi6ELi2ELi1ELi2EN4cute5tupleIJNSA_1CILi2EEENSC_ILi1EEESE_EEEEENSB_IJNSC_ILi64EEESH_NSB_IJSH_EEEEEENS_10tfloat32_tESK_NSA_8TiledMMAINSA_8MMA_AtomIJNSA_17SM100_MMA_TF32_SSISK_SK_fLi64ELi64ELNSA_4UMMA5MajorE0ELSP_0ELNSO_7ScaleInE0ELSQ_0EEEEEENSA_6LayoutINSB_IJSE_SE_SE_EEENSB_IJNSC_ILi0EEESV_SV_EEEEENSB_IJNSA_10UnderscoreESY_SY_EEEEENS7_6detail27Sm100ImplicitGemmTileTraitsINSA_20SM90_TMA_LOAD_IM2COLENSA_14ComposedLayoutINSA_7SwizzleILi3ELi4ELi3EEENSA_18smem_ptr_flag_bitsILi32EEENST_INSB_IJNSC_ILi8EEENSC_ILi32EEEEEENSB_IJS1A_SE_EEEEEEEvEENS12_INSA_23SM90_TMA_LOAD_MULTICASTES1E_vEEEENS_8epilogue10collective18CollectiveEpilogueINS1J_23Sm100TmaWarpSpecializedILi3ELi2ELi16ELb1ELb0EEEJSJ_NSB_IJNST_ISH_SE_EENST_IS1A_SE_EEEEESK_NSB_IJNSB_IJlllEEESE_SV_EEESK_S1S_NS1J_6fusion15FusionCallbacksIS1N_NS1T_17LinearCombinationISK_fSK_fLNS_15FloatRoundStyleE2EEESJ_S1Q_JEEENSA_5SM1004TMEM4LOAD26SM100_TMEM_LOAD_16dp128b8xES13_S1E_NSA_17SM75_U32x4_LDSM_NENSA_21SM90_TMA_STORE_IM2COLES1E_NSA_17SM90_U32x4_STSM_NENSA_39AutoVectorizingCopyWithAssumedAlignmentILi128EEEEEEvvEEEEvNT_6ParamsE)
        /*07b0*/ 	.short	0x0380
        /*07b2*/ 	.short	0x0800


	//----- nvinfo : EIATTR_SW_WAR
	.align		4
.L_55:
        /*07b4*/ 	.byte	0x04, 0x36
        /*07b6*/ 	.short	(.L_57 - .L_56)
.L_56:
        /*07b8*/ 	.word	0x00000008
.L_57:


//--------------------- .nv.callgraph             --------------------------
	.section	.nv.callgraph,"",@"SHT_CUDA_CALLGRAPH"
	.align	4
	.sectionentsize	8
	.align		4
        /*0000*/ 	.word	0x00000000
	.align		4
        /*0004*/ 	.word	0xffffffff
	.align		4
        /*0008*/ 	.word	index@(_ZN7cutlass13device_kernelINS_4conv6kernel13ConvUniversalINS1_16ConvProblemShapeILNS1_8OperatorE0ELi2EEENS1_10collective14CollectiveConvINS1_47MainloopSm100TmaUmmaWarpSpecializedImplicitGemmILS5_0ELi6ELi2ELi1ELi2EN4cute5tupleIJNSA_1CILi2EEENSC_ILi1EEESE_EEEEENSB_IJNSC_ILi64EEESH_NSB_IJSH_EEEEEENS_10tfloat32_tESK_NSA_8TiledMMAINSA_8MMA_AtomIJNSA_17SM100_MMA_TF32_SSISK_SK_fLi64ELi64ELNSA_4UMMA5MajorE0ELSP_0ELNSO_7ScaleInE0ELSQ_0EEEEEENSA_6LayoutINSB_IJSE_SE_SE_EEENSB_IJNSC_ILi0EEESV_SV_EEEEENSB_IJNSA_10UnderscoreESY_SY_EEEEENS7_6detail27Sm100ImplicitGemmTileTraitsINSA_20SM90_TMA_LOAD_IM2COLENSA_14ComposedLayoutINSA_7SwizzleILi3ELi4ELi3EEENSA_18smem_ptr_flag_bitsILi32EEENST_INSB_IJNSC_ILi8EEENSC_ILi32EEEEEENSB_IJS1A_SE_EEEEEEEvEENS12_INSA_23SM90_TMA_LOAD_MULTICASTES1E_vEEEENS_8epilogue10collective18CollectiveEpilogueINS1J_23Sm100TmaWarpSpecializedILi3ELi2ELi16ELb1ELb0EEEJSJ_NSB_IJNST_ISH_SE_EENST_IS1A_SE_EEEEESK_NSB_IJNSB_IJlllEEESE_SV_EEESK_S1S_NS1J_6fusion15FusionCallbacksIS1N_NS1T_17LinearCombinationISK_fSK_fLNS_15FloatRoundStyleE2EEESJ_S1Q_JEEENSA_5SM1004TMEM4LOAD26SM100_TMEM_LOAD_16dp128b8xES13_S1E_NSA_17SM75_U32x4_LDSM_NENSA_21SM90_TMA_STORE_IM2COLES1E_NSA_17SM90_U32x4_STSM_NENSA_39AutoVectorizingCopyWithAssumedAlignmentILi128EEEEEEvvEEEEvNT_6ParamsE)
	.align		4
        /*000c*/ 	.word	index@(__assertfail)
	.align		4
        /*0010*/ 	.word	0x00000000
	.align		4
        /*0014*/ 	.word	0xfffffffe
	.align		4
        /*0018*/ 	.word	0x00000000
	.align		4
        /*001c*/ 	.word	0xfffffffd
	.align		4
        /*0020*/ 	.word	0x00000000
	.align		4
        /*0024*/ 	.word	0xfffffffc


//--------------------- .nv.constant4             --------------------------
	.section	.nv.constant4,"a",@progbits
	.align	8
	.align		8
.nv.constant4:
        /*0000*/ 	.dword	__assertfail
	.align		8
        /*0008*/ 	.dword	__unnamed_1
	.align		8
        /*0010*/ 	.dword	__unnamed_2
	.align		8
        /*0018*/ 	.dword	_ZN39_INTERNAL_680be7a6_4_k_cu_2aa2f2b0_33544cuda3std3__45__cpo5beginE
	.align		8
        /*0020*/ 	.dword	_ZN39_INTERNAL_680be7a6_4_k_cu_2aa2f2b0_33544cuda3std3__45__cpo3endE
	.align		8
        /*0028*/ 	.dword	_ZN39_INTERNAL_680be7a6_4_k_cu_2aa2f2b0_33544cuda3std3__45__cpo6cbeginE
	.align		8
        /*0030*/ 	.dword	_ZN39_INTERNAL_680be7a6_4_k_cu_2aa2f2b0_33544cuda3std3__45__cpo4cendE
	.align		8
        /*0038*/ 	.dword	_ZN39_INTERNAL_680be7a6_4_k_cu_2aa2f2b0_33544cuda3std3__441_GLOBAL__N__680be7a6_4_k_cu_2aa2f2b0_33546ignoreE
	.align		8
        /*0040*/ 	.dword	_ZN39_INTERNAL_680be7a6_4_k_cu_2aa2f2b0_33544cuda3std3__419piecewise_constructE
	.align		8
        /*0048*/ 	.dword	_ZN39_INTERNAL_680be7a6_4_k_cu_2aa2f2b0_33544cuda3std3__48in_placeE
	.align		8
        /*0050*/ 	.dword	_ZN39_INTERNAL_680be7a6_4_k_cu_2aa2f2b0_33544cuda3std6ranges3__45__cpo4swapE
	.align		8
        /*0058*/ 	.dword	_ZN39_INTERNAL_680be7a6_4_k_cu_2aa2f2b0_33544cuda3std6ranges3__45__cpo9iter_moveE
	.align		8
        /*0060*/ 	.dword	_ZN39_INTERNAL_680be7a6_4_k_cu_2aa2f2b0_33544cute7productE
	.align		8
        /*0068*/ 	.dword	_ZN39_INTERNAL_680be7a6_4_k_cu_2aa2f2b0_33544cute1_E
	.align		8
        /*0070*/ 	.dword	$str$27
	.align		8
        /*0078*/ 	.dword	$str$28
	.align		8
        /*0080*/ 	.dword	$str$29
	.align		8
        /*0088*/ 	.dword	$str$30


//--------------------- .text._ZN7cutlass13device_kernelINS_4conv6kernel13ConvUniversalINS1_16ConvProblemShapeILNS1_8OperatorE0ELi2EEENS1_10collective14CollectiveConvINS1_47MainloopSm100TmaUmmaWarpSpecializedImplicitGemmILS5_0ELi6ELi2ELi1ELi2EN4cute5tupleIJNSA_1CILi2EEENSC_ILi1EEESE_EEEEENSB_IJNSC_ILi64EEESH_NSB_IJSH_EEEEEENS_10tfloat32_tESK_NSA_8TiledMMAINSA_8MMA_AtomIJNSA_17SM100_MMA_TF32_SSISK_SK_fLi64ELi64ELNSA_4UMMA5MajorE0ELSP_0ELNSO_7ScaleInE0ELSQ_0EEEEEENSA_6LayoutINSB_IJSE_SE_SE_EEENSB_IJNSC_ILi0EEESV_SV_EEEEENSB_IJNSA_10UnderscoreESY_SY_EEEEENS7_6detail27Sm100ImplicitGemmTileTraitsINSA_20SM90_TMA_LOAD_IM2COLENSA_14ComposedLayoutINSA_7SwizzleILi3ELi4ELi3EEENSA_18smem_ptr_flag_bitsILi32EEENST_INSB_IJNSC_ILi8EEENSC_ILi32EEEEEENSB_IJS1A_SE_EEEEEEEvEENS12_INSA_23SM90_TMA_LOAD_MULTICASTES1E_vEEEENS_8epilogue10collective18CollectiveEpilogueINS1J_23Sm100TmaWarpSpecializedILi3ELi2ELi16ELb1ELb0EEEJSJ_NSB_IJNST_ISH_SE_EENST_IS1A_SE_EEEEESK_NSB_IJNSB_IJlllEEESE_SV_EEESK_S1S_NS1J_6fusion15FusionCallbacksIS1N_NS1T_17LinearCombinationISK_fSK_fLNS_15FloatRoundStyleE2EEESJ_S1Q_JEEENSA_5SM1004TMEM4LOAD26SM100_TMEM_LOAD_16dp128b8xES13_S1E_NSA_17SM75_U32x4_LDSM_NENSA_21SM90_TMA_STORE_IM2COLES1E_NSA_17SM90_U32x4_STSM_NENSA_39AutoVectorizingCopyWithAssumedAlignmentILi128EEEEEEvvEEEEvNT_6ParamsE --------------------------
	.section	.text._ZN7cutlass13device_kernelINS_4conv6kernel13ConvUniversalINS1_16ConvProblemShapeILNS1_8OperatorE0ELi2EEENS1_10collective14CollectiveConvINS1_47MainloopSm100TmaUmmaWarpSpecializedImplicitGemmILS5_0ELi6ELi2ELi1ELi2EN4cute5tupleIJNSA_1CILi2EEENSC_ILi1EEESE_EEEEENSB_IJNSC_ILi64EEESH_NSB_IJSH_EEEEEENS_10tfloat32_tESK_NSA_8TiledMMAINSA_8MMA_AtomIJNSA_17SM100_MMA_TF32_SSISK_SK_fLi64ELi64ELNSA_4UMMA5MajorE0ELSP_0ELNSO_7ScaleInE0ELSQ_0EEEEEENSA_6LayoutINSB_IJSE_SE_SE_EEENSB_IJNSC_ILi0EEESV_SV_EEEEENSB_IJNSA_10UnderscoreESY_SY_EEEEENS7_6detail27Sm100ImplicitGemmTileTraitsINSA_20SM90_TMA_LOAD_IM2COLENSA_14ComposedLayoutINSA_7SwizzleILi3ELi4ELi3EEENSA_18smem_ptr_flag_bitsILi32EEENST_INSB_IJNSC_ILi8EEENSC_ILi32EEEEEENSB_IJS1A_SE_EEEEEEEvEENS12_INSA_23SM90_TMA_LOAD_MULTICASTES1E_vEEEENS_8epilogue10collective18CollectiveEpilogueINS1J_23Sm100TmaWarpSpecializedILi3ELi2ELi16ELb1ELb0EEEJSJ_NSB_IJNST_ISH_SE_EENST_IS1A_SE_EEEEESK_NSB_IJNSB_IJlllEEESE_SV_EEESK_S1S_NS1J_6fusion15FusionCallbacksIS1N_NS1T_17LinearCombinationISK_fSK_fLNS_15FloatRoundStyleE2EEESJ_S1Q_JEEENSA_5SM1004TMEM4LOAD26SM100_TMEM_LOAD_16dp128b8xES13_S1E_NSA_17SM75_U32x4_LDSM_NENSA_21SM90_TMA_STORE_IM2COLES1E_NSA_17SM90_U32x4_STSM_NENSA_39AutoVectorizingCopyWithAssumedAlignmentILi128EEEEEEvvEEEEvNT_6ParamsE,"ax",@progbits
	.align	128
.text._ZN7cutlass13device_kernelINS_4conv6kernel13ConvUniversalINS1_16ConvProblemShapeILNS1_8OperatorE0ELi2EEENS1_10collective14CollectiveConvINS1_47MainloopSm100TmaUmmaWarpSpecializedImplicitGemmILS5_0ELi6ELi2ELi1ELi2EN4cute5tupleIJNSA_1CILi2EEENSC_ILi1EEESE_EEEEENSB_IJNSC_ILi64EEESH_NSB_IJSH_EEEEEENS_10tfloat32_tESK_NSA_8TiledMMAINSA_8MMA_AtomIJNSA_17SM100_MMA_TF32_SSISK_SK_fLi64ELi64ELNSA_4UMMA5MajorE0ELSP_0ELNSO_7ScaleInE0ELSQ_0EEEEEENSA_6LayoutINSB_IJSE_SE_SE_EEENSB_IJNSC_ILi0EEESV_SV_EEEEENSB_IJNSA_10UnderscoreESY_SY_EEEEENS7_6detail27Sm100ImplicitGemmTileTraitsINSA_20SM90_TMA_LOAD_IM2COLENSA_14ComposedLayoutINSA_7SwizzleILi3ELi4ELi3EEENSA_18smem_ptr_flag_bitsILi32EEENST_INSB_IJNSC_ILi8EEENSC_ILi32EEEEEENSB_IJS1A_SE_EEEEEEEvEENS12_INSA_23SM90_TMA_LOAD_MULTICASTES1E_vEEEENS_8epilogue10collective18CollectiveEpilogueINS1J_23Sm100TmaWarpSpecializedILi3ELi2ELi16ELb1ELb0EEEJSJ_NSB_IJNST_ISH_SE_EENST_IS1A_SE_EEEEESK_NSB_IJNSB_IJlllEEESE_SV_EEESK_S1S_NS1J_6fusion15FusionCallbacksIS1N_NS1T_17LinearCombinationISK_fSK_fLNS_15FloatRoundStyleE2EEESJ_S1Q_JEEENSA_5SM1004TMEM4LOAD26SM100_TMEM_LOAD_16dp128b8xES13_S1E_NSA_17SM75_U32x4_LDSM_NENSA_21SM90_TMA_STORE_IM2COLES1E_NSA_17SM90_U32x4_STSM_NENSA_39AutoVectorizingCopyWithAssumedAlignmentILi128EEEEEEvvEEEEvNT_6ParamsE:
        .type           _ZN7cutlass13device_kernelINS_4conv6kernel13ConvUniversalINS1_16ConvProblemShapeILNS1_8OperatorE0ELi2EEENS1_10collective14CollectiveConvINS1_47MainloopSm100TmaUmmaWarpSpecializedImplicitGemmILS5_0ELi6ELi2ELi1ELi2EN4cute5tupleIJNSA_1CILi2EEENSC_ILi1EEESE_EEEEENSB_IJNSC_ILi64EEESH_NSB_IJSH_EEEEEENS_10tfloat32_tESK_NSA_8TiledMMAINSA_8MMA_AtomIJNSA_17SM100_MMA_TF32_SSISK_SK_fLi64ELi64ELNSA_4UMMA5MajorE0ELSP_0ELNSO_7ScaleInE0ELSQ_0EEEEEENSA_6LayoutINSB_IJSE_SE_SE_EEENSB_IJNSC_ILi0EEESV_SV_EEEEENSB_IJNSA_10UnderscoreESY_SY_EEEEENS7_6detail27Sm100ImplicitGemmTileTraitsINSA_20SM90_TMA_LOAD_IM2COLENSA_14ComposedLayoutINSA_7SwizzleILi3ELi4ELi3EEENSA_18smem_ptr_flag_bitsILi32EEENST_INSB_IJNSC_ILi8EEENSC_ILi32EEEEEENSB_IJS1A_SE_EEEEEEEvEENS12_INSA_23SM90_TMA_LOAD_MULTICASTES1E_vEEEENS_8epilogue10collective18CollectiveEpilogueINS1J_23Sm100TmaWarpSpecializedILi3ELi2ELi16ELb1ELb0EEEJSJ_NSB_IJNST_ISH_SE_EENST_IS1A_SE_EEEEESK_NSB_IJNSB_IJlllEEESE_SV_EEESK_S1S_NS1J_6fusion15FusionCallbacksIS1N_NS1T_17LinearCombinationISK_fSK_fLNS_15FloatRoundStyleE2EEESJ_S1Q_JEEENSA_5SM1004TMEM4LOAD26SM100_TMEM_LOAD_16dp128b8xES13_S1E_NSA_17SM75_U32x4_LDSM_NENSA_21SM90_TMA_STORE_IM2COLES1E_NSA_17SM90_U32x4_STSM_NENSA_39AutoVectorizingCopyWithAssumedAlignmentILi128EEEEEEvvEEEEvNT_6ParamsE,@function
        .size           _ZN7cutlass13device_kernelINS_4conv6kernel13ConvUniversalINS1_16ConvProblemShapeILNS1_8OperatorE0ELi2EEENS1_10collective14CollectiveConvINS1_47MainloopSm100TmaUmmaWarpSpecializedImplicitGemmILS5_0ELi6ELi2ELi1ELi2EN4cute5tupleIJNSA_1CILi2EEENSC_ILi1EEESE_EEEEENSB_IJNSC_ILi64EEESH_NSB_IJSH_EEEEEENS_10tfloat32_tESK_NSA_8TiledMMAINSA_8MMA_AtomIJNSA_17SM100_MMA_TF32_SSISK_SK_fLi64ELi64ELNSA_4UMMA5MajorE0ELSP_0ELNSO_7ScaleInE0ELSQ_0EEEEEENSA_6LayoutINSB_IJSE_SE_SE_EEENSB_IJNSC_ILi0EEESV_SV_EEEEENSB_IJNSA_10UnderscoreESY_SY_EEEEENS7_6detail27Sm100ImplicitGemmTileTraitsINSA_20SM90_TMA_LOAD_IM2COLENSA_14ComposedLayoutINSA_7SwizzleILi3ELi4ELi3EEENSA_18smem_ptr_flag_bitsILi32EEENST_INSB_IJNSC_ILi8EEENSC_ILi32EEEEEENSB_IJS1A_SE_EEEEEEEvEENS12_INSA_23SM90_TMA_LOAD_MULTICASTES1E_vEEEENS_8epilogue10collective18CollectiveEpilogueINS1J_23Sm100TmaWarpSpecializedILi3ELi2ELi16ELb1ELb0EEEJSJ_NSB_IJNST_ISH_SE_EENST_IS1A_SE_EEEEESK_NSB_IJNSB_IJlllEEESE_SV_EEESK_S1S_NS1J_6fusion15FusionCallbacksIS1N_NS1T_17LinearCombinationISK_fSK_fLNS_15FloatRoundStyleE2EEESJ_S1Q_JEEENSA_5SM1004TMEM4LOAD26SM100_TMEM_LOAD_16dp128b8xES13_S1E_NSA_17SM75_U32x4_LDSM_NENSA_21SM90_TMA_STORE_IM2COLES1E_NSA_17SM90_U32x4_STSM_NENSA_39AutoVectorizingCopyWithAssumedAlignmentILi128EEEEEEvvEEEEvNT_6ParamsE,(.L_x_157 - _ZN7cutlass13device_kernelINS_4conv6kernel13ConvUniversalINS1_16ConvProblemShapeILNS1_8OperatorE0ELi2EEENS1_10collective14CollectiveConvINS1_47MainloopSm100TmaUmmaWarpSpecializedImplicitGemmILS5_0ELi6ELi2ELi1ELi2EN4cute5tupleIJNSA_1CILi2EEENSC_ILi1EEESE_EEEEENSB_IJNSC_ILi64EEESH_NSB_IJSH_EEEEEENS_10tfloat32_tESK_NSA_8TiledMMAINSA_8MMA_AtomIJNSA_17SM100_MMA_TF32_SSISK_SK_fLi64ELi64ELNSA_4UMMA5MajorE0ELSP_0ELNSO_7ScaleInE0ELSQ_0EEEEEENSA_6LayoutINSB_IJSE_SE_SE_EEENSB_IJNSC_ILi0EEESV_SV_EEEEENSB_IJNSA_10UnderscoreESY_SY_EEEEENS7_6detail27Sm100ImplicitGemmTileTraitsINSA_20SM90_TMA_LOAD_IM2COLENSA_14ComposedLayoutINSA_7SwizzleILi3ELi4ELi3EEENSA_18smem_ptr_flag_bitsILi32EEENST_INSB_IJNSC_ILi8EEENSC_ILi32EEEEEENSB_IJS1A_SE_EEEEEEEvEENS12_INSA_23SM90_TMA_LOAD_MULTICASTES1E_vEEEENS_8epilogue10collective18CollectiveEpilogueINS1J_23Sm100TmaWarpSpecializedILi3ELi2ELi16ELb1ELb0EEEJSJ_NSB_IJNST_ISH_SE_EENST_IS1A_SE_EEEEESK_NSB_IJNSB_IJlllEEESE_SV_EEESK_S1S_NS1J_6fusion15FusionCallbacksIS1N_NS1T_17LinearCombinationISK_fSK_fLNS_15FloatRoundStyleE2EEESJ_S1Q_JEEENSA_5SM1004TMEM4LOAD26SM100_TMEM_LOAD_16dp128b8xES13_S1E_NSA_17SM75_U32x4_LDSM_NENSA_21SM90_TMA_STORE_IM2COLES1E_NSA_17SM90_U32x4_STSM_NENSA_39AutoVectorizingCopyWithAssumedAlignmentILi128EEEEEEvvEEEEvNT_6ParamsE)
        .other          _ZN7cutlass13device_kernelINS_4conv6kernel13ConvUniversalINS1_16ConvProblemShapeILNS1_8OperatorE0ELi2EEENS1_10collective14CollectiveConvINS1_47MainloopSm100TmaUmmaWarpSpecializedImplicitGemmILS5_0ELi6ELi2ELi1ELi2EN4cute5tupleIJNSA_1CILi2EEENSC_ILi1EEESE_EEEEENSB_IJNSC_ILi64EEESH_NSB_IJSH_EEEEEENS_10tfloat32_tESK_NSA_8TiledMMAINSA_8MMA_AtomIJNSA_17SM100_MMA_TF32_SSISK_SK_fLi64ELi64ELNSA_4UMMA5MajorE0ELSP_0ELNSO_7ScaleInE0ELSQ_0EEEEEENSA_6LayoutINSB_IJSE_SE_SE_EEENSB_IJNSC_ILi0EEESV_SV_EEEEENSB_IJNSA_10UnderscoreESY_SY_EEEEENS7_6detail27Sm100ImplicitGemmTileTraitsINSA_20SM90_TMA_LOAD_IM2COLENSA_14ComposedLayoutINSA_7SwizzleILi3ELi4ELi3EEENSA_18smem_ptr_flag_bitsILi32EEENST_INSB_IJNSC_ILi8EEENSC_ILi32EEEEEENSB_IJS1A_SE_EEEEEEEvEENS12_INSA_23SM90_TMA_LOAD_MULTICASTES1E_vEEEENS_8epilogue10collective18CollectiveEpilogueINS1J_23Sm100TmaWarpSpecializedILi3ELi2ELi16ELb1ELb0EEEJSJ_NSB_IJNST_ISH_SE_EENST_IS1A_SE_EEEEESK_NSB_IJNSB_IJlllEEESE_SV_EEESK_S1S_NS1J_6fusion15FusionCallbacksIS1N_NS1T_17LinearCombinationISK_fSK_fLNS_15FloatRoundStyleE2EEESJ_S1Q_JEEENSA_5SM1004TMEM4LOAD26SM100_TMEM_LOAD_16dp128b8xES13_S1E_NSA_17SM75_U32x4_LDSM_NENSA_21SM90_TMA_STORE_IM2COLES1E_NSA_17SM90_U32x4_STSM_NENSA_39AutoVectorizingCopyWithAssumedAlignmentILi128EEEEEEvvEEEEvNT_6ParamsE,@"STO_CUDA_ENTRY STV_DEFAULT"
_ZN7cutlass13device_kernelINS_4conv6kernel13ConvUniversalINS1_16ConvProblemShapeILNS1_8OperatorE0ELi2EEENS1_10collective14CollectiveConvINS1_47MainloopSm100TmaUmmaWarpSpecializedImplicitGemmILS5_0ELi6ELi2ELi1ELi2EN4cute5tupleIJNSA_1CILi2EEENSC_ILi1EEESE_EEEEENSB_IJNSC_ILi64EEESH_NSB_IJSH_EEEEEENS_10tfloat32_tESK_NSA_8TiledMMAINSA_8MMA_AtomIJNSA_17SM100_MMA_TF32_SSISK_SK_fLi64ELi64ELNSA_4UMMA5MajorE0ELSP_0ELNSO_7ScaleInE0ELSQ_0EEEEEENSA_6LayoutINSB_IJSE_SE_SE_EEENSB_IJNSC_ILi0EEESV_SV_EEEEENSB_IJNSA_10UnderscoreESY_SY_EEEEENS7_6detail27Sm100ImplicitGemmTileTraitsINSA_20SM90_TMA_LOAD_IM2COLENSA_14ComposedLayoutINSA_7SwizzleILi3ELi4ELi3EEENSA_18smem_ptr_flag_bitsILi32EEENST_INSB_IJNSC_ILi8EEENSC_ILi32EEEEEENSB_IJS1A_SE_EEEEEEEvEENS12_INSA_23SM90_TMA_LOAD_MULTICASTES1E_vEEEENS_8epilogue10collective18CollectiveEpilogueINS1J_23Sm100TmaWarpSpecializedILi3ELi2ELi16ELb1ELb0EEEJSJ_NSB_IJNST_ISH_SE_EENST_IS1A_SE_EEEEESK_NSB_IJNSB_IJlllEEESE_SV_EEESK_S1S_NS1J_6fusion15FusionCallbacksIS1N_NS1T_17LinearCombinationISK_fSK_fLNS_15FloatRoundStyleE2EEESJ_S1Q_JEEENSA_5SM1004TMEM4LOAD26SM100_TMEM_LOAD_16dp128b8xES13_S1E_NSA_17SM75_U32x4_LDSM_NENSA_21SM90_TMA_STORE_IM2COLES1E_NSA_17SM90_U32x4_STSM_NENSA_39AutoVectorizingCopyWithAssumedAlignmentILi128EEEEEEvvEEEEvNT_6ParamsE:
[----:B------:R-:W1:Y:S01]  /*0000*/  LDC R1, c[0x0][0x37c] ;  /* 0x0000df00ff017b82 */ /* 0x000e620000000800 */
[----:B------:R-:W2:Y:S01]  /*0010*/  S2R R61, SR_TID.X ;  /* 0x00000000003d7919 */ /* 0x000ea20000002100 */
[----:B------:R-:W3:Y:S01]  /*0020*/  LDCU.64 UR8, c[0x0][0x890] ;  /* 0x00011200ff0877ac */ /* 0x000ee20008000a00 */
[----:B-1----:R-:W-:Y:S01]  /*0030*/  VIADD R1, R1, 0xfffffff8 ;  /* 0xfffffff801017836 */ /* 0x002fe20000000000 */
[----:B------:R-:W-:Y:S02]  /*0040*/  PRMT R62, RZ, 0x7610, R62 ;  /* 0x00007610ff3e7816 */ /* 0x000fe4000000003e */
[----:B------:R-:W-:Y:S01]  /*0050*/  ELECT P3, URZ, PT ;  /* 0x0000000000ff782f */ /* 0x000fe20003860000 */
[----:B---3--:R-:W-:-:S04]  /*0060*/  UISETP.NE.U32.AND UP0, UPT, UR8, URZ, UPT ;  /* 0x000000ff0800728c */ /* 0x008fc8000bf05070 */
[----:B------:R-:W-:Y:S01]  /*0070*/  UISETP.NE.AND.EX UP0, UPT, UR9, URZ, UPT, UP0 ;  /* 0x000000ff0900728c */ /* 0x000fe2000bf05300 */
[----:B--2---:R-:W-:-:S05]  /*0080*/  SHF.R.U32.HI R63, RZ, 0x5, R61 ;  /* 0x00000005ff3f7819 */ /* 0x004fca000001163d */
[----:B------:R-:W1:Y:S02]  /*0090*/  SHFL.IDX PT, R0, R63, RZ, 0x1f ;  /* 0x00001fff3f007589 */ /* 0x000e6400000e0000 */
[----:B-1----:R-:W-:Y:S01]  /*00a0*/  R2UR UR18, R0 ;  /* 0x00000000001272ca */ /* 0x002fe200000e0000 */
[----:B------:R-:W-:-:S14]  /*00b0*/  BRA.U UP0, `(.L_x_0) ;  /* 0x0000000100307547 */ /* 0x000fdc000b800000 */
[----:B------:R-:W1:Y:S02]  /*00c0*/  LDCU.64 UR4, c[0x0][0x888] ;  /* 0x00011100ff0477ac */ /* 0x000e640008000a00 */
[----:B-1----:R-:W-:-:S04]  /*00d0*/  UISETP.NE.U32.AND UP0, UPT, UR4, URZ, UPT ;  /* 0x000000ff0400728c */ /* 0x002fc8000bf05070 */
[----:B------:R-:W-:-:S09]  /*00e0*/  UISETP.NE.AND.EX UP0, UPT, UR5, URZ, UPT, UP0 ;  /* 0x000000ff0500728c */ /* 0x000fd2000bf05300 */
[----:B------:R-:W-:Y:S05]  /*00f0*/  BRA.U !UP0, `(.L_x_1) ;  /* 0x0000000108147547 */ /* 0x000fea000b800000 */
[----:B------:R-:W1:Y:S01]  /*0100*/  LDC.64 R2, c[0x0][0x888] ;  /* 0x00022200ff027b82 */ /* 0x000e620000000a00 */
[----:B------:R-:W1:Y:S02]  /*0110*/  LDCU.64 UR4, c[0x0][0x358] ;  /* 0x00006b00ff0477ac */ /* 0x000e640008000a00 */
[----:B-1----:R1:W5:Y:S01]  /*0120*/  LDG.E R27, desc[UR4][R2.64] ;  /* 0x00000004021b7981 */ /* 0x002362000c1e1900 */
[----:B------:R-:W-:Y:S01]  /*0130*/  HFMA2 R62, -RZ, RZ, 0, 5.9604644775390625e-08 ;  /* 0x00000001ff3e7431 */ /* 0x000fe200000001ff */
[----:B------:R-:W-:Y:S05]  /*0140*/  BRA `(.L_x_0) ;  /* 0x00000000000c7947 */ /* 0x000fea0003800000 */
.L_x_1:
[----:B------:R-:W1:Y:S01]  /*0150*/  LDCU UR4, c[0x0][0x880] ;  /* 0x00011000ff0477ac */ /* 0x000e620008000800 */
[----:B------:R-:W-:Y:S01]  /*0160*/  HFMA2 R62, -RZ, RZ, 0, 5.9604644775390625e-08 ;  /* 0x00000001ff3e7431 */ /* 0x000fe200000001ff */
[----:B-1----:R-:W-:-:S07]  /*0170*/  MOV R27, UR4 ;  /* 0x00000004001b7c02 */ /* 0x002fce0008000f00 */
.L_x_0:
[----:B------:R-:W2:Y:S02]  /*0180*/  LDCU.64 UR4, c[0x0][0x8b0] ;  /* 0x00011600ff0477ac */ /* 0x000ea40008000a00 */
[----:B--2---:R-:W-:-:S04]  /*0190*/  UISETP.NE.U32.AND UP0, UPT, UR4, URZ, UPT ;  /* 0x000000ff0400728c */ /* 0x004fc8000bf05070 */
[----:B------:R-:W-:-:S09]  /*01a0*/  UISETP.NE.AND.EX UP0, UPT, UR5, URZ, UPT, UP0 ;  /* 0x000000ff0500728c */ /* 0x000fd2000bf05300 */
[----:B------:R-:W-:Y:S05]  /*01b0*/  BRA.U UP0, `(.L_x_2) ;  /* 0x0000000100287547 */ /* 0x000fea000b800000 */
[----:B------:R-:W2:Y:S02]  /*01c0*/  LDCU.64 UR4, c[0x0][0x8a8] ;  /* 0x00011500ff0477ac */ /* 0x000ea40008000a00 */
[----:B--2---:R-:W-:-:S04]  /*01d0*/  UISETP.NE.U32.AND UP0, UPT, UR4, URZ, UPT ;  /* 0x000000ff0400728c */ /* 0x004fc8000bf05070 */
[----:B------:R-:W-:-:S09]  /*01e0*/  UISETP.NE.AND.EX UP0, UPT, UR5, URZ, UPT, UP0 ;  /* 0x000000ff0500728c */ /* 0x000fd2000bf05300 */
[----:B------:R-:W-:Y:S05]  /*01f0*/  BRA.U !UP0, `(.L_x_3) ;  /* 0x0000000108107547 */ /* 0x000fea000b800000 */
[----:B------:R-:W2:Y:S01]  /*0200*/  LDC.64 R24, c[0x0][0x8a8] ;  /* 0x00022a00ff187b82 */ /* 0x000ea20000000a00 */
[----:B------:R-:W2:Y:S02]  /*0210*/  LDCU.64 UR4, c[0x0][0x358] ;  /* 0x00006b00ff0477ac */ /* 0x000ea40008000a00 */
[----:B--2---:R2:W5:Y:S01]  /*0220*/  LDG.E R24, desc[UR4][R24.64] ;  /* 0x0000000418187981 */ /* 0x004562000c1e1900 */
[----:B------:R-:W-:Y:S05]  /*0230*/  BRA `(.L_x_2) ;  /* 0x0000000000087947 */ /* 0x000fea0003800000 */
.L_x_3:
[----:B------:R-:W2:Y:S02]  /*0240*/  LDCU UR4, c[0x0][0x8a0] ;  /* 0x00011400ff0477ac */ /* 0x000ea40008000800 */
[----:B--2---:R-:W-:Y:S02]  /*0250*/  MOV R24, UR4 ;  /* 0x0000000400187c02 */ /* 0x004fe40008000f00 */
.L_x_2:
[----:B------:R-:W-:Y:S01]  /*0260*/  IMAD.U32 R0, RZ, RZ, UR18 ;  /* 0x00000012ff007e24 */ /* 0x000fe2000f8e00ff */
[----:B------:R-:W-:Y:S04]  /*0270*/  BSSY.RECONVERGENT B0, `(.L_x_4) ;  /* 0x000000c000007945 */ /* 0x000fe80003800200 */
[C---:B------:R-:W-:Y:S02]  /*0280*/  ISETP.NE.OR P1, PT, R0.reuse, 0x1, !P3 ;  /* 0x000000010000780c */ /* 0x040fe40005f25670 */
[----:B------:R-:W-:-:S11]  /*0290*/  ISETP.NE.OR P0, PT, R0, 0x3, !P3 ;  /* 0x000000030000780c */ /* 0x000fd60005f05670 */
[----:B------:R-:W-:Y:S05]  /*02a0*/  @P1 BRA `(.L_x_5) ;  /* 0x0000000000201947 */ /* 0x000fea0003800000 */
[----:B------:R-:W3:Y:S02]  /*02b0*/  LDCU.64 UR4, c[0x0][0x348] ;  /* 0x00006900ff0477ac */ /* 0x000ee40008000a00 */
[----:B---3--:R-:W-:Y:S02]  /*02c0*/  UIADD3 UR6, UP1, UPT, UR4, 0x80, URZ ;  /* 0x0000008004067890 */ /* 0x008fe4000ff3e0ff */
[----:B------:R-:W-:Y:S02]  /*02d0*/  UIADD3 UR4, UP0, UPT, UR4, 0x180, URZ ;  /* 0x0000018004047890 */ /* 0x000fe4000ff1e0ff */
[----:B------:R-:W-:Y:S02]  /*02e0*/  UIADD3.X UR7, UPT, UPT, URZ, UR5, URZ, UP1, !UPT ;  /* 0x00000005ff077290 */ /* 0x000fe40008ffe4ff */
[----:B------:R-:W-:-:S07]  /*02f0*/  UIADD3.X UR5, UPT, UPT, URZ, UR5, URZ, UP0, !UPT ;  /* 0x00000005ff057290 */ /* 0x000fce00087fe4ff */
[----:B------:R3:W-:Y:S02]  /*0300*/  UTMACCTL.PF [UR6] ;  /* 0x00000000060079b9 */ /* 0x0007e40008040000 */
[----:B------:R3:W-:Y:S02]  /*0310*/  UTMACCTL.PF [UR4] ;  /* 0x00000000040079b9 */ /* 0x0007e40008040000 */
[----:B---3--:R-:W-:Y:S01]  /*0320*/  NOP ;  /* 0x0000000000007918 */ /* 0x008fe20000000000 */
.L_x_5:
[----:B------:R-:W-:Y:S05]  /*0330*/  BSYNC.RECONVERGENT B0 ;  /* 0x0000000000007941 */ /* 0x000fea0003800200 */
.L_x_4:
[----:B------:R-:W-:Y:S04]  /*0340*/  BSSY.RECONVERGENT B0, `(.L_x_6) ;  /* 0x000000a000007945 */ /* 0x000fe80003800200 */
        /* <DEDUP_REMOVED lines=9> */
.L_x_7:
[----:B------:R-:W-:Y:S05]  /*03e0*/  BSYNC.RECONVERGENT B0 ;  /* 0x0000000000007941 */ /* 0x000fea0003800200 */
.L_x_6:
[----:B------:R-:W3:Y:S01]  /*03f0*/  LDCU.64 UR4, c[0x0][0x888] ;  /* 0x00011100ff0477ac */ /* 0x000ee20008000a00 */
[----:B------:R-:W-:Y:S02]  /*0400*/  UISETP.EQ.U32.AND UP2, UPT, UR8, URZ, UPT ;  /* 0x000000ff0800728c */ /* 0x000fe4000bf42070 */
[----:B------:R-:W-:Y:S02]  /*0410*/  UPLOP3.LUT UP3, UPT, UPT, UPT, UPT, 0x80, 0x8 ;  /* 0x000000000008789c */ /* 0x000fe40003f6f070 */
[----:B---3--:R-:W-:-:S04]  /*0420*/  UISETP.NE.U32.AND UP0, UPT, UR4, URZ, UPT ;  /* 0x000000ff0400728c */ /* 0x008fc8000bf05070 */
[----:B------:R-:W-:-:S04]  /*0430*/  UISETP.NE.AND.EX UP1, UPT, UR5, URZ, UPT, UP0 ;  /* 0x000000ff0500728c */ /* 0x000fc8000bf25300 */
[----:B------:R-:W-:-:S04]  /*0440*/  UISETP.EQ.OR.EX UP4, UPT, UR9, URZ, !UP1, UP2 ;  /* 0x000000ff0900728c */ /* 0x000fc8000cf82720 */
[----:B------:R-:W-:-:S06]  /*0450*/  UP2UR UR4, UPR, URZ, 0x10 ;  /* 0x00000010ff047883 */ /* 0x000fcc0008000000 */
[----:B------:R-:W-:Y:S01]  /*0460*/  MOV R68, UR4 ;  /* 0x0000000400447c02 */ /* 0x000fe20008000f00 */
[----:B------:R-:W-:Y:S06]  /*0470*/  BRA.U !UP4, `(.L_x_8) ;  /* 0x000000010c207547 */ /* 0x000fec000b800000 */
[----:B------:R-:W-:Y:S01]  /*0480*/  UISETP.NE.U32.AND UP2, UPT, UR8, URZ, UPT ;  /* 0x000000ff0800728c */ /* 0x000fe2000bf45070 */
[----:B-----5:R-:W-:Y:S01]  /*0490*/  FSETP.NEU.AND P0, PT, R27, RZ, PT ;  /* 0x000000ff1b00720b */ /* 0x020fe20003f0d000 */
[----:B------:R-:W-:Y:S02]  /*04a0*/  USEL UR4, URZ, 0xffffffff, UP1 ;  /* 0xffffffffff047887 */ /* 0x000fe40008800000 */
[----:B------:R-:W-:-:S10]  /*04b0*/  UISETP.NE.AND.EX UP2, UPT, UR9, URZ, UPT, UP2 ;  /* 0x000000ff0900728c */ /* 0x000fd4000bf45320 */
[----:B------:R-:W-:Y:S01]  /*04c0*/  VOTEU.ANY UP0, P0 ;  /* 0x0000000000ff7886 */ /* 0x000fe20000000100 */
[----:B------:R-:W-:-:S04]  /*04d0*/  @!UP2 USEL UR4, URZ, 0xffffffff, UP0 ;  /* 0xffffffffff04a887 */ /* 0x000fc80008000000 */
[----:B------:R-:W-:-:S04]  /*04e0*/  ULOP3.LUT UR4, UR4, 0x1, URZ, 0xc0, !UPT ;  /* 0x0000000104047892 */ /* 0x000fc8000f8ec0ff */
[----:B------:R-:W-:-:S11]  /*04f0*/  UISETP.NE.U32.AND UP3, UPT, UR4, 0x1, UPT ;  /* 0x000000010400788c */ /* 0x000fd6000bf65070 */
.L_x_8:
[----:B-1----:R-:W1:Y:S01]  /*0500*/  SHFL.IDX PT, R2, R63, RZ, 0x1f ;  /* 0x00001fff3f027589 */ /* 0x002e6200000e0000 */
[----:B------:R-:W-:Y:S01]  /*0510*/  UISETP.NE.AND UP5, UPT, UR18, 0x2, UPT ;  /* 0x000000021200788c */ /* 0x000fe2000bfa5270 */
[----:B-1----:R-:W-:-:S13]  /*0520*/  ISETP.NE.AND P0, PT, R2, RZ, PT ;  /* 0x000000ff0200720c */ /* 0x002fda0003f05270 */
[----:B------:R-:W-:Y:S05]  /*0530*/  @P0 BRA `(.L_x_9) ;  /* 0x0000000000680947 */ /* 0x000fea0003800000 */
[----:B------:R-:W1:Y:S01]  /*0540*/  S2UR UR4, SR_CgaCtaId ;  /* 0x00000000000479c3 */ /* 0x000e620000008800 */
[----:B------:R-:W-:Y:S01]  /*0550*/  UMOV UR5, 0x400 ;  /* 0x0000040000057882 */ /* 0x000fe20000000000 */
[----:B------:R-:W-:Y:S01]  /*0560*/  UMOV UR8, 0x1 ;  /* 0x0000000100087882 */ /* 0x000fe20000000000 */
[----:B------:R-:W-:Y:S01]  /*0570*/  UMOV UR6, 0x2 ;  /* 0x0000000200067882 */ /* 0x000fe20000000000 */
[----:B------:R-:W-:-:S04]  /*0580*/  UIADD3 UR8, UPT, UPT, -UR8, 0x100000, URZ ;  /* 0x0010000008087890 */ /* 0x000fc8000fffe1ff */
[----:B------:R-:W-:Y:S02]  /*0590*/  USHF.L.U32 UR9, UR8, 0xb, URZ ;  /* 0x0000000b08097899 */ /* 0x000fe400080006ff */
[----:B------:R-:W-:Y:S02]  /*05a0*/  USHF.L.U32 UR8, UR8, 0x1, URZ ;  /* 0x0000000108087899 */ /* 0x000fe400080006ff */
[----:B------:R-:W-:-:S04]  /*05b0*/  UIADD3 UR6, UPT, UPT, -UR6, 0x100000, URZ ;  /* 0x0010000006067890 */ /* 0x000fc8000fffe1ff */
[----:B------:R-:W-:Y:S02]  /*05c0*/  USHF.L.U32 UR7, UR6, 0xb, URZ ;  /* 0x0000000b06077899 */ /* 0x000fe400080006ff */
[----:B------:R-:W-:Y:S01]  /*05d0*/  USHF.L.U32 UR6, UR6, 0x1, URZ ;  /* 0x0000000106067899 */ /* 0x000fe200080006ff */
[----:B------:R-:W-:Y:S01]  /*05e0*/  ELECT P0, URZ, PT ;  /* 0x0000000000ff782f */ /* 0x000fe20003800000 */
[----:B-1----:R-:W-:Y:S01]  /*05f0*/  ULEA UR4, UR4, UR5, 0x18 ;  /* 0x0000000504047291 */ /* 0x002fe2000f8ec0ff */
[----:B------:R-:W1:Y:S11]  /*0600*/  FENCE.VIEW.ASYNC.S ;  /* 0x00000000000073c6 */ /* 0x000e760000000000 */
[----:B-1----:R1:W3:Y:S01]  /*0610*/  SYNCS.EXCH.64 URZ, [UR4], UR8 ;  /* 0x0000000804ff75b2 */ /* 0x0022e20008000100 */
[----:B------:R1:W4:Y:S01]  /*0620*/  SYNCS.EXCH.64 URZ, [UR4+0x30], UR6 ;  /* 0x0000300604ff75b2 */ /* 0x0003220008000100 */
[----:B------:R1:W1:Y:S01]  /*0630*/  SYNCS.EXCH.64 URZ, [UR4+0x8], UR8 ;  /* 0x0000080804ff75b2 */ /* 0x0002620008000100 */
        /* <DEDUP_REMOVED lines=9> */
[----:B------:R-:W-:Y:S01]  /*06d0*/  NOP ;  /* 0x0000000000007918 */ /* 0x000fe20000000000 */
.L_x_9:
[----:B------:R-:W2:Y:S01]  /*06e0*/  SHFL.IDX PT, R2, R63, RZ, 0x1f ;  /* 0x00001fff3f027589 */ /* 0x000ea200000e0000 */
[----:B------:R-:W-:Y:S01]  /*06f0*/  NOP ;  /* 0x0000000000007918 */ /* 0x000fe20000000000 */
[----:B--2---:R-:W-:-:S13]  /*0700*/  ISETP.NE.AND P0, PT, R2, 0x1, PT ;  /* 0x000000010200780c */ /* 0x004fda0003f05270 */
[----:B------:R-:W-:Y:S05]  /*0710*/  @P0 BRA `(.L_x_10) ;  /* 0x0000000000500947 */ /* 0x000fea0003800000 */
[----:B-1----:R-:W1:Y:S01]  /*0720*/  S2UR UR4, SR_CgaCtaId ;  /* 0x00000000000479c3 */ /* 0x002e620000008800 */
        /* <DEDUP_REMOVED lines=12> */
[----:B-1----:R2:W1:Y:S01]  /*07f0*/  SYNCS.EXCH.64 URZ, [UR4+0x60], UR8 ;  /* 0x0000600804ff75b2 */ /* 0x0024620008000100 */
[----:B------:R2:W1:Y:S01]  /*0800*/  SYNCS.EXCH.64 URZ, [UR4+0x78], UR6 ;  /* 0x0000780604ff75b2 */ /* 0x0004620008000100 */
[----:B------:R2:W1:Y:S01]  /*0810*/  SYNCS.EXCH.64 URZ, [UR4+0x68], UR8 ;  /* 0x0000680804ff75b2 */ /* 0x0004620008000100 */
[----:B------:R2:W1:Y:S01]  /*0820*/  SYNCS.EXCH.64 URZ, [UR4+0x80], UR6 ;  /* 0x0000800604ff75b2 */ /* 0x0004620008000100 */
[----:B------:R2:W1:Y:S01]  /*0830*/  SYNCS.EXCH.64 URZ, [UR4+0x70], UR8 ;  /* 0x0000700804ff75b2 */ /* 0x0004620008000100 */
[----:B------:R2:W1:Y:S02]  /*0840*/  SYNCS.EXCH.64 URZ, [UR4+0x88], UR6 ;  /* 0x0000880604ff75b2 */ /* 0x0004640008000100 */
[----:B--2---:R-:W-:Y:S01]  /*0850*/  NOP ;  /* 0x0000000000007918 */ /* 0x004fe20000000000 */
.L_x_10:
[----:B------:R-:W2:Y:S01]  /*0860*/  SHFL.IDX PT, R2, R63, RZ, 0x1f ;  /* 0x00001fff3f027589 */ /* 0x000ea200000e0000 */
[----:B------:R-:W-:Y:S01]  /*0870*/  NOP ;  /* 0x0000000000007918 */ /* 0x000fe20000000000 */
[----:B--2---:R-:W-:-:S13]  /*0880*/  ISETP.NE.AND P0, PT, R2, 0x3, PT ;  /* 0x000000030200780c */ /* 0x004fda0003f05270 */
[----:B------:R-:W-:Y:S05]  /*0890*/  @P0 BRA `(.L_x_11) ;  /* 0x0000000000300947 */ /* 0x000fea0003800000 */
[----:B-1----:R-:W1:Y:S01]  /*08a0*/  S2UR UR4, SR_CgaCtaId ;  /* 0x00000000000479c3 */ /* 0x002e620000008800 */
[----:B------:R-:W-:Y:S01]  /*08b0*/  UMOV UR6, 0x400 ;  /* 0x0000040000067882 */ /* 0x000fe20000000000 */
[----:B------:R-:W-:Y:S01]  /*08c0*/  UMOV UR5, 0x20 ;  /* 0x0000002000057882 */ /* 0x000fe20000000000 */
[----:B------:R-:W-:Y:S01]  /*08d0*/  ELECT P0, URZ, PT ;  /* 0x0000000000ff782f */ /* 0x000fe20003800000 */
[----:B-1----:R-:W-:Y:S02]  /*08e0*/  ULEA UR6, UR4, UR6, 0x18 ;  /* 0x0000000604067291 */ /* 0x002fe4000f8ec0ff */
[----:B------:R-:W-:-:S04]  /*08f0*/  UIADD3 UR4, UPT, UPT, -UR5, 0x100000, URZ ;  /* 0x0010000005047890 */ /* 0x000fc8000fffe1ff */
[----:B------:R-:W-:Y:S02]  /*0900*/  USHF.L.U32 UR5, UR4, 0xb, URZ ;  /* 0x0000000b04057899 */ /* 0x000fe400080006ff */
[----:B------:R-:W-:Y:S01]  /*0910*/  USHF.L.U32 UR4, UR4, 0x1, URZ ;  /* 0x0000000104047899 */ /* 0x000fe200080006ff */
[----:B------:R-:W1:Y:S11]  /*0920*/  FENCE.VIEW.ASYNC.S ;  /* 0x00000000000073c6 */ /* 0x000e760000000000 */
[----:B-1----:R2:W1:Y:S01]  /*0930*/  SYNCS.EXCH.64 URZ, [UR6+0x90], UR4 ;  /* 0x0000900406ff75b2 */ /* 0x0024620008000100 */
[----:B------:R2:W1:Y:S02]  /*0940*/  SYNCS.EXCH.64 URZ, [UR6+0x98], UR4 ;  /* 0x0000980406ff75b2 */ /* 0x0004640008000100 */
[----:B--2---:R-:W-:Y:S01]  /*0950*/  NOP ;  /* 0x0000000000007918 */ /* 0x004fe20000000000 */
.L_x_11:
[----:B------:R-:W2:Y:S01]  /*0960*/  SHFL.IDX PT, R2, R63, RZ, 0x1f ;  /* 0x00001fff3f027589 */ /* 0x000ea200000e0000 */
[----:B------:R-:W-:Y:S01]  /*0970*/  NOP ;  /* 0x0000000000007918 */ /* 0x000fe20000000000 */
[----:B--2---:R-:W-:-:S13]  /*0980*/  ISETP.NE.AND P0, PT, R2, 0x4, PT ;  /* 0x000000040200780c */ /* 0x004fda0003f05270 */
[----:B------:R-:W-:Y:S05]  /*0990*/  @P0 BRA `(.L_x_12) ;  /* 0x0000000000440947 */ /* 0x000fea0003800000 */
[----:B-1----:R-:W1:Y:S01]  /*09a0*/  S2UR UR6, SR_CgaCtaId ;  /* 0x00000000000679c3 */ /* 0x002e620000008800 */
[----:B------:R-:W-:Y:S01]  /*09b0*/  UMOV UR4, 0x1e0 ;  /* 0x000001e000047882 */ /* 0x000fe20000000000 */
[----:B------:R-:W-:Y:S01]  /*09c0*/  UMOV UR5, 0x400 ;  /* 0x0000040000057882 */ /* 0x000fe20000000000 */
[----:B------:R-:W-:Y:S01]  /*09d0*/  USEL UR4, UR4, 0x1a0, UP3 ;  /* 0x000001a004047887 */ /* 0x000fe20009800000 */
[----:B------:R-:W-:Y:S01]  /*09e0*/  UMOV UR8, 0x1 ;  /* 0x0000000100087882 */ /* 0x000fe20000000000 */
[----:B------:R-:W-:Y:S01]  /*09f0*/  ELECT P0, URZ, PT ;  /* 0x0000000000ff782f */ /* 0x000fe20003800000 */
[----:B------:R-:W-:-:S04]  /*0a00*/  UIADD3 UR8, UPT, UPT, -UR8, 0x100000, URZ ;  /* 0x0010000008087890 */ /* 0x000fc8000fffe1ff */
[----:B------:R-:W-:Y:S02]  /*0a10*/  USHF.L.U32 UR9, UR8, 0xb, URZ ;  /* 0x0000000b08097899 */ /* 0x000fe400080006ff */
[----:B------:R-:W-:Y:S02]  /*0a20*/  USHF.L.U32 UR8, UR8, 0x1, URZ ;  /* 0x0000000108087899 */ /* 0x000fe400080006ff */
[----:B-1----:R-:W-:Y:S02]  /*0a30*/  ULEA UR6, UR6, UR5, 0x18 ;  /* 0x0000000506067291 */ /* 0x002fe4000f8ec0ff */
[----:B------:R-:W-:-:S04]  /*0a40*/  UIADD3 UR4, UPT, UPT, -UR4, 0x100000, URZ ;  /* 0x0010000004047890 */ /* 0x000fc8000fffe1ff */
[----:B------:R-:W-:Y:S02]  /*0a50*/  USHF.L.U32 UR5, UR4, 0xb, URZ ;  /* 0x0000000b04057899 */ /* 0x000fe400080006ff */
[----:B------:R-:W-:Y:S01]  /*0a60*/  USHF.L.U32 UR4, UR4, 0x1, URZ ;  /* 0x0000000104047899 */ /* 0x000fe200080006ff */
[----:B------:R-:W1:Y:S03]  /*0a70*/  FENCE.VIEW.ASYNC.S ;  /* 0x00000000000073c6 */ /* 0x000e660000000000 */
[----:B-1----:R2:W1:Y:S08]  /*0a80*/  SYNCS.EXCH.64 URZ, [UR6+0xa0], UR8 ;  /* 0x0000a00806ff75b2 */ /* 0x0024700008000100 */
[----:B------:R2:W1:Y:S02]  /*0a90*/  SYNCS.EXCH.64 URZ, [UR6+0xa8], UR4 ;  /* 0x0000a80406ff75b2 */ /* 0x0004640008000100 */
[----:B--2---:R-:W-:Y:S01]  /*0aa0*/  NOP ;  /* 0x0000000000007918 */ /* 0x004fe20000000000 */
.L_x_12:
[----:B------:R-:W2:Y:S01]  /*0ab0*/  SHFL.IDX PT, R2, R63, RZ, 0x1f ;  /* 0x00001fff3f027589 */ /* 0x000ea200000e0000 */
[----:B------:R-:W-:Y:S01]  /*0ac0*/  NOP ;  /* 0x0000000000007918 */ /* 0x000fe20000000000 */
[----:B--2---:R-:W-:-:S13]  /*0ad0*/  ISETP.NE.AND P0, PT, R2, 0x5, PT ;  /* 0x000000050200780c */ /* 0x004fda0003f05270 */
[----:B------:R-:W-:Y:S05]  /*0ae0*/  @P0 BRA `(.L_x_13) ;  /* 0x0000000000480947 */ /* 0x000fea0003800000 */
[----:B------:R-:W2:Y:S01]  /*0af0*/  S2UR UR5, SR_CgaCtaId ;  /* 0x00000000000579c3 */ /* 0x000ea20000008800 */
[----:B-1----:R-:W-:Y:S01]  /*0b00*/  UMOV UR4, 0x400 ;  /* 0x0000040000047882 */ /* 0x002fe20000000000 */
        /* <DEDUP_REMOVED lines=9> */
[----:B--2---:R-:W-:Y:S01]  /*0ba0*/  ULEA UR4, UR5, UR4, 0x18 ;  /* 0x0000000405047291 */ /* 0x004fe2000f8ec0ff */
[----:B------:R-:W1:Y:S11]  /*0bb0*/  FENCE.VIEW.ASYNC.S ;  /* 0x00000000000073c6 */ /* 0x000e760000000000 */
[----:B-1----:R2:W1:Y:S01]  /*0bc0*/  SYNCS.EXCH.64 URZ, [UR4+0xb0], UR8 ;  /* 0x0000b00804ff75b2 */ /* 0x0024620008000100 */
[----:B------:R2:W1:Y:S01]  /*0bd0*/  SYNCS.EXCH.64 URZ, [UR4+0xc0], UR6 ;  /* 0x0000c00604ff75b2 */ /* 0x0004620008000100 */
[----:B------:R2:W1:Y:S01]  /*0be0*/  SYNCS.EXCH.64 URZ, [UR4+0xb8], UR8 ;  /* 0x0000b80804ff75b2 */ /* 0x0004620008000100 */
[----:B------:R2:W1:Y:S02]  /*0bf0*/  SYNCS.EXCH.64 URZ, [UR4+0xc8], UR6 ;  /* 0x0000c80604ff75b2 */ /* 0x0004640008000100 */
[----:B--2---:R-:W-:Y:S01]  /*0c00*/  NOP ;  /* 0x0000000000007918 */ /* 0x004fe20000000000 */
.L_x_13:
[----:B-1----:R-:W1:Y:S01]  /*0c10*/  LDCU UR4, c[0x0][0x36c] ;  /* 0x00006d80ff0477ac */ /* 0x002e620008000800 */
[----:B------:R-:W-:Y:S01]  /*0c20*/  ISETP.NE.OR P3, PT, R0, 0x2, !P3 ;  /* 0x000000020000780c */ /* 0x000fe20005f65670 */
[----:B------:R-:W-:Y:S01]  /*0c30*/  NOP ;  /* 0x0000000000007918 */ /* 0x000fe20000000000 */
[----:B------:R-:W-:Y:S01]  /*0c40*/  LOP3.LUT R0, R61, 0x1f, RZ, 0xc0, !PT ;  /* 0x0000001f3d007812 */ /* 0x000fe200078ec0ff */
[----:B------:R-:W-:Y:S02]  /*0c50*/  UISETP.NE.AND UP4, UPT, UR18, URZ, UPT ;  /* 0x000000ff1200728c */ /* 0x000fe4000bf85270 */
[----:B-1----:R-:W-:-:S09]  /*0c60*/  UISETP.EQ.U32.AND UP6, UPT, UR4, 0x1, UPT ;  /* 0x000000010400788c */ /* 0x002fd2000bfc2070 */
[----:B------:R-:W-:Y:S05]  /*0c70*/  BRA.U !UP6, `(.L_x_14) ;  /* 0x000000010e087547 */ /* 0x000fea000b800000 */
[----:B---34-:R-:W-:Y:S01]  /*0c80*/  UCGABAR_ARV ;  /* 0x00000000000079c7 */ /* 0x018fe20008000000 */
[----:B------:R-:W-:Y:S05]  /*0c90*/  BRA `(.L_x_15) ;  /* 0x0000000000047947 */ /* 0x000fea0003800000 */
.L_x_14:
[----:B---34-:R-:W-:Y:S01]  /*0ca0*/  NOP ;  /* 0x0000000000007918 */ /* 0x018fe20000000000 */
.L_x_15:
[----:B------:R-:W1:Y:S01]  /*0cb0*/  S2UR UR49, SR_CTAID.X ;  /* 0x00000000003179c3 */ /* 0x000e620000002500 */
[----:B------:R-:W-:-:S05]  /*0cc0*/  CS2R.32 R57, SR_CgaSize ;  /* 0x0000000000397805 */ /* 0x000fca0000008a00 */
[----:B------:R-:W-:-:S05]  /*0cd0*/  IMAD R57, R57, -0xa0, RZ ;  /* 0xffffff6039397824 */ /* 0x000fca00078e02ff */
[----:B------:R-:W-:-:S14]  /*0ce0*/  R2UR UR5, R57 ;  /* 0x00000000390572ca */ /* 0x000fdc00000e0000 */
[----:B------:R-:W2:Y:S01]  /*0cf0*/  LDCU UR5, c[0x0][UR5+0x2b0] ;  /* 0x00005600050577ac */ /* 0x000ea20008000800 */
[----:B------:R-:W-:-:S05]  /*0d00*/  CS2R.32 R57, SR_CgaSize ;  /* 0x0000000000397805 */ /* 0x000fca0000008a00 */
[----:B------:R-:W-:-:S05]  /*0d10*/  IMAD R57, R57, -0xa0, RZ ;  /* 0xffffff6039397824 */ /* 0x000fca00078e02ff */
[----:B------:R-:W-:-:S14]  /*0d20*/  R2UR UR4, R57 ;  /* 0x00000000390472ca */ /* 0x000fdc00000e0000 */
[----:B------:R-:W3:Y:S01]  /*0d30*/  LDCU UR4, c[0x0][UR4+0x2b4] ;  /* 0x00005680040477ac */ /* 0x000ee20008000800 */
[----:B------:R-:W4:Y:S01]  /*0d40*/  S2UR UR25, SR_CTAID.Y ;  /* 0x00000000001979c3 */ /* 0x000f220000002600 */
[----:B------:R-:W-:-:S05]  /*0d50*/  CS2R.32 R57, SR_CgaSize ;  /* 0x0000000000397805 */ /* 0x000fca0000008a00 */
[----:B------:R-:W-:-:S05]  /*0d60*/  IMAD R57, R57, -0xa0, RZ ;  /* 0xffffff6039397824 */ /* 0x000fca00078e02ff */
[----:B------:R-:W-:-:S14]  /*0d70*/  R2UR UR7, R57 ;  /* 0x00000000390772ca */ /* 0x000fdc00000e0000 */
[----:B------:R-:W3:Y:S01]  /*0d80*/  LDCU UR7, c[0x0][UR7+0x2a0] ;  /* 0x00005400070777ac */ /* 0x000ee20008000800 */
[----:B------:R-:W-:-:S05]  /*0d90*/  CS2R.32 R57, SR_CgaSize ;  /* 0x0000000000397805 */ /* 0x000fca0000008a00 */
[----:B------:R-:W-:-:S05]  /*0da0*/  IMAD R57, R57, -0xa0, RZ ;  /* 0xffffff6039397824 */ /* 0x000fca00078e02ff */
[----:B------:R-:W-:-:S14]  /*0db0*/  R2UR UR8, R57 ;  /* 0x00000000390872ca */ /* 0x000fdc00000e0000 */
[----:B------:R-:W3:Y:S01]  /*0dc0*/  LDCU UR8, c[0x0][UR8+0x2a4] ;  /* 0x00005480080877ac */ /* 0x000ee20008000800 */
[----:B------:R-:W3:Y:S01]  /*0dd0*/  S2UR UR9, SR_CgaCtaId ;  /* 0x00000000000979c3 */ /* 0x000ee20000008800 */
[----:B------:R-:W3:Y:S01]  /*0de0*/  LDCU UR19, c[0x0][0xb24] ;  /* 0x00016480ff1377ac */ /* 0x000ee20008000800 */
[----:B------:R-:W3:Y:S01]  /*0df0*/  LDCU UR54, c[0x0][0xb24] ;  /* 0x00016480ff3677ac */ /* 0x000ee20008000800 */
[----:B-1----:R-:W-:Y:S01]  /*0e00*/  I2FP.F32.U32 R3, UR49 ;  /* 0x0000003100037c45 */ /* 0x002fe20008201000 */
[----:B------:R-:W1:Y:S04]  /*0e10*/  LDCU UR22, c[0x0][0xb30] ;  /* 0x00016600ff1677ac */ /* 0x000e680008000800 */
[----:B--2---:R-:W-:Y:S01]  /*0e20*/  FMUL R3, R3, UR5 ;  /* 0x0000000503037c20 */ /* 0x004fe20008400000 */
[----:B----4-:R-:W-:-:S05]  /*0e30*/  I2FP.F32.U32 R2, UR25 ;  /* 0x0000001900027c45 */ /* 0x010fca0008201000 */
[----:B------:R-:W2:Y:S01]  /*0e40*/  F2I.U32.TRUNC.NTZ R3, R3 ;  /* 0x0000000300037305 */ /* 0x000ea2000020f000 */
[----:B---3--:R-:W-:Y:S01]  /*0e50*/  FMUL R2, R2, UR4 ;  /* 0x0000000402027c20 */ /* 0x008fe20008400000 */
[----:B------:R-:W-:-:S06]  /*0e60*/  USHF.L.U32 UR63, UR9, 0x7, URZ ;  /* 0x00000007093f7899 */ /* 0x000fcc00080006ff */
[----:B------:R-:W3:Y:S01]  /*0e70*/  F2I.U32.TRUNC.NTZ R2, R2 ;  /* 0x0000000200027305 */ /* 0x000ee2000020f000 */
[----:B------:R-:W-:Y:S01]  /*0e80*/  ULOP3.LUT UR63, UR63, 0x80, URZ, 0xc0, !UPT ;  /* 0x000000803f3f7892 */ /* 0x000fe2000f8ec0ff */
[----:B--2---:R-:W-:Y:S02]  /*0e90*/  R2UR UR4, R3 ;  /* 0x00000000030472ca */ /* 0x004fe400000e0000 */
[----:B---3--:R-:W-:Y:S02]  /*0ea0*/  R2UR UR6, R2 ;  /* 0x00000000020672ca */ /* 0x008fe400000e0000 */
[----:B------:R-:W-:-:S09]  /*0eb0*/  PRMT R2, RZ, 0x7610, R2 ;  /* 0x00007610ff027816 */ /* 0x000fd20000000002 */
[----:B------:R-:W-:-:S04]  /*0ec0*/  UIADD3 UR5, UPT, UPT, -UR4, URZ, URZ ;  /* 0x000000ff04057290 */ /* 0x000fc8000fffe1ff */
[----:B------:R-:W-:Y:S02]  /*0ed0*/  UIMAD UR5, UR7, UR5, UR49 ;  /* 0x00000005070572a4 */ /* 0x000fe4000f8e0231 */
[----:B------:R-:W-:-:S04]  /*0ee0*/  UIADD3 UR4, UPT, UPT, -UR6, URZ, URZ ;  /* 0x000000ff06047290 */ /* 0x000fc8000fffe1ff */
[----:B------:R-:W-:Y:S01]  /*0ef0*/  IMAD.U32 R57, RZ, RZ, UR5 ;  /* 0x00000005ff397e24 */ /* 0x000fe2000f8e00ff */
[----:B------:R-:W-:-:S06]  /*0f00*/  UIMAD UR4, UR8, UR4, UR25 ;  /* 0x00000004080472a4 */ /* 0x000fcc000f8e0219 */
[----:B------:R-:W-:Y:S01]  /*0f10*/  IMAD.U32 R56, RZ, RZ, UR4 ;  /* 0x00000004ff387e24 */ /* 0x000fe2000f8e00ff */
[----:B-1----:R-:W-:Y:S06]  /*0f20*/  BRA.U UP4, `(.L_x_16) ;  /* 0x00000001042c7547 */ /* 0x002fec000b800000 */
[----:B------:R-:W-:Y:S02]  /*0f30*/  R2UR UR4, R56 ;  /* 0x00000000380472ca */ /* 0x000fe400000e0000 */
[----:B------:R-:W-:-:S11]  /*0f40*/  R2UR UR6, R57 ;  /* 0x00000000390672ca */ /* 0x000fd600000e0000 */
[----:B------:R-:W-:-:S04]  /*0f50*/  UISETP.NE.AND UP0, UPT, UR4, URZ, UPT ;  /* 0x000000ff0400728c */ /* 0x000fc8000bf05270 */
[----:B------:R-:W-:-:S04]  /*0f60*/  UISETP.EQ.OR UP0, UPT, UR6, URZ, !UP0 ;  /* 0x000000ff0600728c */ /* 0x000fc8000c702670 */
[----:B------:R-:W-:Y:S02]  /*0f70*/  USEL UR5, URZ, 0x1, !UP0 ;  /* 0x00000001ff057887 */ /* 0x000fe4000c000000 */
[----:B------:R-:W-:-:S04]  /*0f80*/  UISETP.NE.AND UP0, UPT, UR4, URZ, UPT ;  /* 0x000000ff0400728c */ /* 0x000fc8000bf05270 */
[----:B------:R-:W-:Y:S02]  /*0f90*/  USEL UR4, URZ, 0x2, UP0 ;  /* 0x00000002ff047887 */ /* 0x000fe40008000000 */
[----:B------:R-:W-:-:S04]  /*0fa0*/  UISETP.NE.AND UP0, UPT, UR6, 0x1, UPT ;  /* 0x000000010600788c */ /* 0x000fc8000bf05270 */
[----:B------:R-:W-:-:S04]  /*0fb0*/  USEL UR4, UR4, 0x2, UP0 ;  /* 0x0000000204047887 */ /* 0x000fc80008000000 */
[----:B------:R-:W-:-:S06]  /*0fc0*/  UIADD3 UR4, UPT, UPT, UR5, UR4, URZ ;  /* 0x0000000405047290 */ /* 0x000fcc000fffe0ff */
[----:B------:R-:W-:-:S07]  /*0fd0*/  IMAD.U32 R2, RZ, RZ, UR4 ;  /* 0x00000004ff027e24 */ /* 0x000fce000f8e00ff */
.L_x_16:
[----:B------:R-:W1:Y:S01]  /*0fe0*/  S2UR UR51, SR_CTAID.Z ;  /* 0x00000000003379c3 */ /* 0x000e620000002700 */
[----:B------:R-:W-:-:S09]  /*0ff0*/  UISETP.GE.AND UP0, UPT, UR19, 0x1, UPT ;  /* 0x000000011300788c */ /* 0x000fd2000bf06270 */
[----:B------:R-:W-:Y:S05]  /*1000*/  BRA.U !UP0, `(.L_x_17) ;  /* 0x0000000108d47547 */ /* 0x000fea000b800000 */
[----:B------:R-:W2:Y:S01]  /*1010*/  LDCU.128 UR12, c[0x0][0xb10] ;  /* 0x00016200ff0c77ac */ /* 0x000ea20008000c00 */
[----:B------:R-:W3:Y:S01]  /*1020*/  LDCU UR20, c[0x0][0xb0c] ;  /* 0x00016180ff1477ac */ /* 0x000ee20008000800 */
[----:B------:R-:W4:Y:S01]  /*1030*/  LDCU UR6, c[0x0][0x370] ;  /* 0x00006e00ff0677ac */ /* 0x000f220008000800 */
[----:B------:R-:W1:Y:S01]  /*1040*/  LDCU UR7, c[0x0][0x374] ;  /* 0x00006e80ff0777ac */ /* 0x000e620008000800 */
[----:B------:R-:W1:Y:S01]  /*1050*/  LDCU UR21, c[0x0][0xb20] ;  /* 0x00016400ff1577ac */ /* 0x000e620008000800 */
[----:B--2---:R-:W-:Y:S02]  /*1060*/  UIMAD.WIDE.U32 UR4, UR49, UR12, URZ ;  /* 0x0000000c310472a5 */ /* 0x004fe4000f8e00ff */
[----:B---3--:R-:W-:Y:S01]  /*1070*/  UISETP.NE.AND UP0, UPT, UR20, 0x1, UPT ;  /* 0x000000011400788c */ /* 0x008fe2000bf05270 */
[----:B------:R-:W2:Y:S01]  /*1080*/  LDCU.64 UR8, c[0x0][0xb28] ;  /* 0x00016500ff0877ac */ /* 0x000ea20008000a00 */
[----:B----4-:R-:W-:-:S03]  /*1090*/  UIMAD.WIDE.U32 UR10, UR6, UR12, URZ ;  /* 0x0000000c060a72a5 */ /* 0x010fc6000f8e00ff */
[----:B------:R-:W-:Y:S01]  /*10a0*/  UMOV UR4, UR5 ;  /* 0x0000000500047c82 */ /* 0x000fe20008000000 */
[----:B------:R-:W-:Y:S02]  /*10b0*/  UISETP.NE.AND UP2, UPT, UR19, 0x1, UPT ;  /* 0x000000011300788c */ /* 0x000fe4000bf45270 */
[----:B------:R-:W-:Y:S01]  /*10c0*/  USHF.R.U32.HI UR4, URZ, UR13, UR4 ;  /* 0x0000000dff047299 */ /* 0x000fe20008011604 */
[----:B------:R-:W-:Y:S01]  /*10d0*/  UMOV UR10, UR11 ;  /* 0x0000000b000a7c82 */ /* 0x000fe20008000000 */
[----:B------:R-:W-:Y:S02]  /*10e0*/  UIMAD.WIDE.U32 UR16, UR25, UR15, URZ ;  /* 0x0000000f191072a5 */ /* 0x000fe4000f8e00ff */
[----:B------:R-:W-:Y:S02]  /*10f0*/  USEL UR5, UR49, UR4, !UP0 ;  /* 0x0000000431057287 */ /* 0x000fe4000c000000 */
[----:B------:R-:W-:Y:S02]  /*1100*/  @UP0 USHF.R.U32.HI UR6, URZ, UR13, UR10 ;  /* 0x0000000dff060299 */ /* 0x000fe4000801160a */
[----:B------:R-:W-:-:S02]  /*1110*/  UISETP.NE.AND UP0, UPT, UR14, 0x1, UPT ;  /* 0x000000010e00788c */ /* 0x000fc4000bf05270 */
[----:B-1----:R-:W-:Y:S02]  /*1120*/  UIMAD.WIDE.U32 UR10, UR7, UR15, URZ ;  /* 0x0000000f070a72a5 */ /* 0x002fe4000f8e00ff */
[----:B--2---:R-:W-:Y:S01]  /*1130*/  UIMAD.WIDE.U32 UR12, UR6, UR8, URZ ;  /* 0x00000008060c72a5 */ /* 0x004fe2000f8e00ff */
[----:B------:R-:W-:Y:S02]  /*1140*/  UMOV UR4, UR17 ;  /* 0x0000001100047c82 */ /* 0x000fe40008000000 */
[----:B------:R-:W-:Y:S02]  /*1150*/  USHF.R.U32.HI UR4, URZ, UR21, UR4 ;  /* 0x00000015ff047299 */ /* 0x000fe40008011604 */
[----:B------:R-:W-:Y:S02]  /*1160*/  UMOV UR10, UR11 ;  /* 0x0000000b000a7c82 */ /* 0x000fe40008000000 */
[----:B------:R-:W-:Y:S01]  /*1170*/  UMOV UR12, UR13 ;  /* 0x0000000d000c7c82 */ /* 0x000fe20008000000 */
[----:B------:R-:W-:-:S02]  /*1180*/  @UP0 USHF.R.U32.HI UR7, URZ, UR21, UR10 ;  /* 0x00000015ff070299 */ /* 0x000fc4000801160a */
[----:B------:R-:W-:Y:S02]  /*1190*/  USEL UR4, UR25, UR4, !UP0 ;  /* 0x0000000419047287 */ /* 0x000fe4000c000000 */
[----:B------:R-:W-:Y:S02]  /*11a0*/  UIMAD.WIDE.U32 UR10, UR7, UR8, URZ ;  /* 0x00000008070a72a5 */ /* 0x000fe4000f8e00ff */
[----:B------:R-:W-:Y:S02]  /*11b0*/  @UP2 USHF.R.U32.HI UR6, URZ, UR9, UR12 ;  /* 0x00000009ff062299 */ /* 0x000fe4000801160c */
[----:B------:R-:W-:-:S03]  /*11c0*/  UIMAD.WIDE.U32 UR12, UR4, UR8, URZ ;  /* 0x00000008040c72a5 */ /* 0x000fc6000f8e00ff */
[----:B------:R-:W-:Y:S02]  /*11d0*/  UMOV UR10, UR11 ;  /* 0x0000000b000a7c82 */ /* 0x000fe40008000000 */
[----:B------:R-:W-:Y:S02]  /*11e0*/  @UP2 USHF.R.U32.HI UR7, URZ, UR9, UR10 ;  /* 0x00000009ff072299 */ /* 0x000fe4000801160a */
[----:B------:R-:W-:Y:S02]  /*11f0*/  UIMAD UR10, UR6, UR19, URZ ;  /* 0x00000013060a72a4 */ /* 0x000fe4000f8e02ff */
[----:B------:R-:W-:-:S04]  /*1200*/  UIMAD UR7, UR7, UR19, URZ ;  /* 0x00000013070772a4 */ /* 0x000fc8000f8e02ff */
[----:B------:R-:W-:-:S03]  /*1210*/  UISETP.GE.AND UP0, UPT, UR4, UR7, UPT ;  /* 0x000000070400728c */ /* 0x000fc6000bf06270 */
[----:B------:R-:W-:Y:S01]  /*1220*/  UMOV UR7, UR13 ;  /* 0x0000000d00077c82 */ /* 0x000fe20008000000 */
[----:B------:R-:W-:Y:S02]  /*1230*/  UISETP.GE.OR UP0, UPT, UR5, UR10, UP0 ;  /* 0x0000000a0500728c */ /* 0x000fe40008706670 */
[----:B------:R-:W-:Y:S02]  /*1240*/  UIMAD.WIDE.U32 UR10, UR5, UR8, URZ ;  /* 0x00000008050a72a5 */ /* 0x000fe4000f8e00ff */
[----:B------:R-:W-:Y:S02]  /*1250*/  USHF.R.U32.HI UR7, URZ, UR9, UR7 ;  /* 0x00000009ff077299 */ /* 0x000fe40008011607 */
[----:B------:R-:W-:Y:S02]  /*1260*/  UIADD3 UR10, UPT, UPT, -UR4, URZ, URZ ;  /* 0x000000ff040a7290 */ /* 0x000fe4000fffe1ff */
[----:B------:R-:W-:Y:S02]  /*1270*/  USEL UR7, UR4, UR7, !UP2 ;  /* 0x0000000704077287 */ /* 0x000fe4000d000000 */
[----:B------:R-:W-:Y:S01]  /*1280*/  UIMAD UR10, UR14, UR10, UR25 ;  /* 0x0000000a0e0a72a4 */ /* 0x000fe2000f8e0219 */
[----:B------:R-:W-:Y:S01]  /*1290*/  @!UP0 UMOV UR8, UR11 ;  /* 0x0000000b00088c82 */ /* 0x000fe20008000000 */
[----:B------:R-:W-:-:S02]  /*12a0*/  UIADD3 UR11, UPT, UPT, -UR5, URZ, URZ ;  /* 0x000000ff050b7290 */ /* 0x000fc4000fffe1ff */
[----:B------:R-:W-:Y:S02]  /*12b0*/  @!UP0 USHF.R.U32.HI UR8, URZ, UR9, UR8 ;  /* 0x00000009ff088299 */ /* 0x000fe40008011608 */
[----:B------:R-:W-:Y:S02]  /*12c0*/  UIADD3 UR9, UPT, UPT, -UR7, URZ, URZ ;  /* 0x000000ff07097290 */ /* 0x000fe4000fffe1ff */
[----:B------:R-:W-:Y:S02]  /*12d0*/  @!UP0 USEL UR8, UR5, UR8, !UP2 ;  /* 0x0000000805088287 */ /* 0x000fe4000d000000 */
[----:B------:R-:W-:Y:S02]  /*12e0*/  UIMAD UR9, UR19, UR9, UR4 ;  /* 0x00000009130972a4 */ /* 0x000fe4000f8e0204 */
[----:B------:R-:W-:Y:S02]  /*12f0*/  @!UP0 UIADD3 UR7, UPT, UPT, UR7, -UR8, URZ ;  /* 0x8000000807078290 */ /* 0x000fe4000fffe0ff */
[----:B------:R-:W-:-:S02]  /*1300*/  @!UP0 UIMAD UR6, UR9, UR6, UR8 ;  /* 0x00000006090682a4 */ /* 0x000fc4000f8e0208 */
[----:B------:R-:W-:Y:S02]  /*1310*/  @!UP0 UIMAD UR4, UR7, UR19, UR5 ;  /* 0x00000013070482a4 */ /* 0x000fe4000f8e0205 */
[----:B------:R-:W-:Y:S02]  /*1320*/  UIMAD UR49, UR20, UR11, UR49 ;  /* 0x0000000b143172a4 */ /* 0x000fe4000f8e0231 */
[----:B------:R-:W-:Y:S01]  /*1330*/  UIMAD UR25, UR4, UR14, UR10 ;  /* 0x0000000e041972a4 */ /* 0x000fe2000f8e020a */
[----:B------:R-:W-:Y:S02]  /*1340*/  @!UP0 UMOV UR5, UR6 ;  /* 0x0000000600058c82 */ /* 0x000fe40008000000 */
[----:B------:R-:W-:-:S12]  /*1350*/  UIMAD UR49, UR5, UR20, UR49 ;  /* 0x00000014053172a4 */ /* 0x000fd8000f8e0231 */
.L_x_17:
[----:B------:R-:W-:-:S09]  /*1360*/  UISETP.NE.AND UP0, UPT, UR22, 0x1, UPT ;  /* 0x000000011600788c */ /* 0x000fd2000bf05270 */
[----:B------:R-:W-:Y:S05]  /*1370*/  BRA.U UP0, `(.L_x_18) ;  /* 0x0000000100407547 */ /* 0x000fea000b800000 */
[----:B------:R-:W2:Y:S01]  /*1380*/  LDCU.128 UR8, c[0x0][0xb10] ;  /* 0x00016200ff0877ac */ /* 0x000ea20008000c00 */
[----:B------:R-:W3:Y:S01]  /*1390*/  LDCU UR12, c[0x0][0xb0c] ;  /* 0x00016180ff0c77ac */ /* 0x000ee20008000800 */
[----:B------:R-:W4:Y:S01]  /*13a0*/  LDCU UR13, c[0x0][0xb20] ;  /* 0x00016400ff0d77ac */ /* 0x000f220008000800 */
[----:B--2---:R-:W-:Y:S02]  /*13b0*/  UIMAD.WIDE.U32 UR4, UR49, UR8, URZ ;  /* 0x00000008310472a5 */ /* 0x004fe4000f8e00ff */
[----:B------:R-:W-:Y:S02]  /*13c0*/  UIMAD.WIDE.U32 UR6, UR25, UR11, URZ ;  /* 0x0000000b190672a5 */ /* 0x000fe4000f8e00ff */
[----:B---3--:R-:W-:Y:S02]  /*13d0*/  UISETP.NE.AND UP0, UPT, UR12, 0x1, UPT ;  /* 0x000000010c00788c */ /* 0x008fe4000bf05270 */
[----:B------:R-:W-:-:S03]  /*13e0*/  USHF.R.U32.HI UR5, URZ, UR9, UR5 ;  /* 0x00000009ff057299 */ /* 0x000fc60008011605 */
[----:B------:R-:W-:Y:S01]  /*13f0*/  UMOV UR4, UR7 ;  /* 0x0000000700047c82 */ /* 0x000fe20008000000 */
[----:B------:R-:W-:Y:S02]  /*1400*/  USEL UR5, UR49, UR5, !UP0 ;  /* 0x0000000531057287 */ /* 0x000fe4000c000000 */
[----:B------:R-:W-:Y:S02]  /*1410*/  UISETP.NE.AND UP0, UPT, UR10, 0x1, UPT ;  /* 0x000000010a00788c */ /* 0x000fe4000bf05270 */
[----:B----4-:R-:W-:-:S04]  /*1420*/  USHF.R.U32.HI UR4, URZ, UR13, UR4 ;  /* 0x0000000dff047299 */ /* 0x010fc80008011604 */
[----:B------:R-:W-:-:S04]  /*1430*/  USEL UR4, UR25, UR4, !UP0 ;  /* 0x0000000419047287 */ /* 0x000fc8000c000000 */
[----:B------:R-:W-:Y:S02]  /*1440*/  UIADD3 UR6, UPT, UPT, UR5, -UR4, URZ ;  /* 0x8000000405067290 */ /* 0x000fe4000fffe0ff */
[----:B------:R-:W-:Y:S02]  /*1450*/  UIADD3 UR4, UPT, UPT, -UR5, UR4, URZ ;  /* 0x0000000405047290 */ /* 0x000fe4000fffe1ff */
[----:B------:R-:W-:Y:S02]  /*1460*/  UIMAD UR25, UR6, UR10, UR25 ;  /* 0x0000000a061972a4 */ /* 0x000fe4000f8e0219 */
[----:B------:R-:W-:-:S12]  /*1470*/  UIMAD UR49, UR4, UR12, UR49 ;  /* 0x0000000c043172a4 */ /* 0x000fd8000f8e0231 */
.L_x_18:
[----:B------:R-:W-:Y:S01]  /*1480*/  UISETP.NE.AND UP0, UPT, UR18, 0x2, UPT ;  /* 0x000000021200788c */ /* 0x000fe2000bf05270 */
[----:B------:R-:W-:Y:S09]  /*1490*/  BRA.U !UP6, `(.L_x_19) ;  /* 0x000000010e0c7547 */ /* 0x000ff2000b800000 */
[----:B------:R-:W-:Y:S01]  /*14a0*/  UCGABAR_WAIT ;  /* 0x0000000000007dc7 */ /* 0x000fe20008000000 */
[----:B------:R-:W-:Y:S01]  /*14b0*/  CCTL.IVALL ;  /* 0x00000000ff00798f */ /* 0x000fe20002000000 */
[----:B------:R-:W-:Y:S05]  /*14c0*/  BRA `(.L_x_20) ;  /* 0x0000000000047947 */ /* 0x000fea0003800000 */
.L_x_19:
[----:B------:R-:W-:Y:S06]  /*14d0*/  BAR.SYNC.DEFER_BLOCKING 0x0 ;  /* 0x0000000000007b1d */ /* 0x000fec0000010000 */
.L_x_20:
[----:B------:R-:W-:Y:S05]  /*14e0*/  BRA.U UP0, `(.L_x_21) ;  /* 0x0000004100f07547 */ /* 0x000fea000b800000 */
[----:B------:R-:W2:Y:S01]  /*14f0*/  LDCU UR5, c[0x0][0x388] ;  /* 0x00007100ff0577ac */ /* 0x000ea20008000800 */
[----:B------:R-:W3:Y:S01]  /*1500*/  S2UR UR8, SR_CgaCtaId ;  /* 0x00000000000879c3 */ /* 0x000ee20000008800 */
[----:B------:R-:W-:Y:S01]  /*1510*/  PLOP3.LUT P1, PT, PT, PT, UP3, 0x80, 0x8 ;  /* 0x000000000008781c */ /* 0x000fe20003f2f038 */
[----:B------:R-:W-:Y:S01]  /*1520*/  IMAD.MOV.U32 R4, RZ, RZ, 0x1 ;  /* 0x00000001ff047424 */ /* 0x000fe200078e00ff */
[----:B------:R-:W4:Y:S01]  /*1530*/  LDCU UR6, c[0x0][0x38c] ;  /* 0x00007180ff0677ac */ /* 0x000f220008000800 */
[----:B------:R-:W-:Y:S01]  /*1540*/  ISETP.EQ.OR P2, PT, R0, RZ, P3 ;  /* 0x000000ff0000720c */ /* 0x000fe20001f42670 */
[----:B------:R-:W-:Y:S01]  /*1550*/  IMAD.MOV.U32 R3, RZ, RZ, RZ ;  /* 0x000000ffff037224 */ /* 0x000fe200078e00ff */
[----:B------:R-:W-:Y:S01]  /*1560*/  PLOP3.LUT P1, PT, P1, PT, PT, 0x8, 0x80 ;  /* 0x000000000080781c */ /* 0x000fe20000f2e170 */
[----:B------:R-:W1:Y:S01]  /*1570*/  LDCU UR7, c[0x0][0x390] ;  /* 0x00007200ff0777ac */ /* 0x000e620008000800 */
[----:B------:R-:W4:Y:S01]  /*1580*/  LDCU UR9, c[0x0][0x370] ;  /* 0x00006e00ff0977ac */ /* 0x000f220008000800 */
[----:B------:R-:W-:-:S02]  /*1590*/  UISETP.NE.AND UP1, UPT, UR18, URZ, UPT ;  /* 0x000000ff1200728c */ /* 0x000fc4000bf25270 */
[----:B--2---:R-:W-:Y:S02]  /*15a0*/  UIADD3 UR5, UPT, UPT, UR5, 0x3f, URZ ;  /* 0x0000003f05057890 */ /* 0x004fe4000fffe0ff */
[----:B------:R-:W-:Y:S02]  /*15b0*/  USEL UR62, URZ, 0x1, UP5 ;  /* 0x00000001ff3e7887 */ /* 0x000fe4000a800000 */
[----:B------:R-:W-:Y:S02]  /*15c0*/  USHF.R.S32.HI UR4, URZ, 0x1f, UR5 ;  /* 0x0000001fff047899 */ /* 0x000fe40008011405 */
[----:B------:R-:W-:Y:S02]  /*15d0*/  USEL UR62, UR62, 0x2, UP1 ;  /* 0x000000023e3e7887 */ /* 0x000fe40008800000 */
[----:B------:R-:W-:Y:S02]  /*15e0*/  ULEA.HI UR4, UR4, UR5, URZ, 0x6 ;  /* 0x0000000504047291 */ /* 0x000fe4000f8f30ff */
[----:B---3--:R-:W-:-:S02]  /*15f0*/  USHF.L.U32 UR5, UR8, 0x2, URZ ;  /* 0x0000000208057899 */ /* 0x008fc400080006ff */
[----:B------:R-:W-:Y:S01]  /*1600*/  USHF.R.S32.HI UR4, URZ, 0x6, UR4 ;  /* 0x00000006ff047899 */ /* 0x000fe20008011404 */
[----:B----4-:R-:W-:Y:S01]  /*1610*/  IMAD.U32 R32, RZ, RZ, UR9 ;  /* 0x00000009ff207e24 */ /* 0x010fe2000f8e00ff */
[----:B------:R-:W2:Y:S02]  /*1620*/  LDCU UR8, c[0x0][0x374] ;  /* 0x00006e80ff0877ac */ /* 0x000ea40008000800 */
[----:B------:R-:W-:Y:S01]  /*1630*/  UIMAD UR4, UR4, UR6, URZ ;  /* 0x00000006040472a4 */ /* 0x000fe2000f8e02ff */
[----:B------:R-:W-:Y:S01]  /*1640*/  UMOV UR55, URZ ;  /* 0x000000ff00377c82 */ /* 0x000fe20008000000 */
[----:B------:R-:W-:Y:S02]  /*1650*/  UMOV UR31, URZ ;  /* 0x000000ff001f7c82 */ /* 0x000fe40008000000 */
[----:B-1----:R-:W-:Y:S02]  /*1660*/  UIMAD UR6, UR4, UR7, URZ ;  /* 0x00000007040672a4 */ /* 0x002fe4000f8e02ff */
[----:B------:R-:W-:-:S02]  /*1670*/  ULOP3.LUT UR7, UR5, 0x4, URZ, 0xe2, !UPT ;  /* 0x0000000405077892 */ /* 0x000fc4000f8ee2ff */
[----:B------:R-:W-:Y:S02]  /*1680*/  UISETP.NE.AND UP2, UPT, UR6, URZ, UPT ;  /* 0x000000ff0600728c */ /* 0x000fe4000bf45270 */
[----:B------:R-:W-:Y:S01]  /*1690*/  UISETP.LT.U32.AND UP0, UPT, UR6, 0x6, UPT ;  /* 0x000000060600788c */ /* 0x000fe2000bf01070 */
[----:B------:R-:W-:Y:S01]  /*16a0*/  IMAD.U32 R36, RZ, RZ, UR6 ;  /* 0x00000006ff247e24 */ /* 0x000fe2000f8e00ff */
[----:B------:R-:W-:Y:S01]  /*16b0*/  UMOV UR70, URZ ;  /* 0x000000ff00467c82 */ /* 0x000fe20008000000 */
[----:B------:R-:W-:Y:S01]  /*16c0*/  IMAD.U32 R34, RZ, RZ, UR7 ;  /* 0x00000007ff227e24 */ /* 0x000fe2000f8e00ff */
[----:B------:R-:W-:Y:S01]  /*16d0*/  USEL UR4, UR6, 0x6, UP0 ;  /* 0x0000000606047887 */ /* 0x000fe20008000000 */
[----:B--2---:R-:W-:-:S03]  /*16e0*/  MOV R31, UR8 ;  /* 0x00000008001f7c02 */ /* 0x004fc60008000f00 */
[----:B------:R-:W-:Y:S02]  /*16f0*/  UIADD3 UR5, UPT, UPT, UR4, -0x1, URZ ;  /* 0xffffffff04057890 */ /* 0x000fe4000fffe0ff */
[----:B------:R-:W-:Y:S02]  /*1700*/  @!UP2 UIADD3 UR5, UPT, UPT, UR4, URZ, URZ ;  /* 0x000000ff0405a290 */ /* 0x000fe4000fffe0ff */
[----:B------:R-:W-:Y:S02]  /*1710*/  UIADD3 UR6, UPT, UPT, UR6, -UR4, URZ ;  /* 0x8000000406067290 */ /* 0x000fe4000fffe0ff */
[----:B------:R-:W-:-:S04]  /*1720*/  UIADD3 UR4, UPT, UPT, UR5, 0x1, URZ ;  /* 0x0000000105047890 */ /* 0x000fc8000fffe0ff */
[----:B------:R-:W-:Y:S02]  /*1730*/  MOV R35, UR6 ;  /* 0x0000000600237c02 */ /* 0x000fe40008000f00 */
[----:B------:R-:W-:-:S07]  /*1740*/  MOV R30, UR4 ;  /* 0x00000004001e7c02 */ /* 0x000fce0008000f00 */
.L_x_39:
[----:B------:R-:W1:Y:S01]  /*1750*/  S2UR UR46, SR_CgaCtaId ;  /* 0x00000000002e79c3 */ /* 0x000e620000008800 */
[----:B------:R-:W-:Y:S01]  /*1760*/  UMOV UR4, 0x400 ;  /* 0x0000040000047882 */ /* 0x000fe20000000000 */
[----:B------:R-:W-:Y:S01]  /*1770*/  R2UR UR5, R36 ;  /* 0x00000000240572ca */ /* 0x000fe200000e0000 */
[----:B------:R-:W-:Y:S01]  /*1780*/  USHF.L.U32 UR47, UR49, 0x6, URZ ;  /* 0x00000006312f7899 */ /* 0x000fe200080006ff */
[----:B------:R-:W-:Y:S01]  /*1790*/  R2UR UR6, R34 ;  /* 0x00000000220672ca */ /* 0x000fe200000e0000 */
[----:B------:R-:W-:Y:S01]  /*17a0*/  UMOV UR30, URZ ;  /* 0x000000ff001e7c82 */ /* 0x000fe20008000000 */
[----:B------:R-:W-:-:S09]  /*17b0*/  SHF.L.U32 R0, R4, 0x1f, RZ ;  /* 0x0000001f04007819 */ /* 0x000fd200000006ff */
[----:B------:R-:W-:-:S03]  /*17c0*/  UISETP.NE.AND UP0, UPT, UR5, URZ, UPT ;  /* 0x000000ff0500728c */ /* 0x000fc6000bf05270 */
[----:B------:R-:W-:Y:S02]  /*17d0*/  UMOV UR5, URZ ;  /* 0x000000ff00057c82 */ /* 0x000fe40008000000 */
[----:B------:R-:W-:Y:S01]  /*17e0*/  IMAD.U32 R2, RZ, RZ, UR5 ;  /* 0x00000005ff027e24 */ /* 0x000fe2000f8e00ff */
[----:B-1----:R-:W-:-:S04]  /*17f0*/  ULEA UR46, UR46, UR4, 0x18 ;  /* 0x000000042e2e7291 */ /* 0x002fc8000f8ec0ff */
[----:B------:R-:W-:-:S09]  /*1800*/  ULEA UR4, UR55, UR46, 0x3 ;  /* 0x0000002e37047291 */ /* 0x000fd2000f8e18ff */
[----:B------:R1:W2:Y:S01]  /*1810*/  SYNCS.PHASECHK.TRANS64.TRYWAIT P0, [UR4+0x30], R0 ;  /* 0x00003000ff0075a7 */ /* 0x0002a20008001104 */
[----:B------:R-:W-:-:S06]  /*1820*/  ULEA UR4, UR25, UR6, 0x6 ;  /* 0x0000000619047291 */ /* 0x000fcc000f8e30ff */
[----:B------:R-:W-:Y:S01]  /*1830*/  IMAD.U32 R29, RZ, RZ, UR4 ;  /* 0x00000004ff1d7e24 */ /* 0x000fe2000f8e00ff */
[----:B------:R-:W-:Y:S02]  /*1840*/  UMOV UR4, URZ ;  /* 0x000000ff00047c82 */ /* 0x000fe40008000000 */
[----:B-1----:R-:W-:Y:S01]  /*1850*/  IMAD.U32 R0, RZ, RZ, UR4 ;  /* 0x00000004ff007e24 */ /* 0x002fe2000f8e00ff */
[----:B------:R-:W-:Y:S06]  /*1860*/  BRA.U !UP0, `(.L_x_22) ;  /* 0x0000001908947547 */ /* 0x000fec000b800000 */
[----:B------:R-:W1:Y:S01]  /*1870*/  LDCU.128 UR8, c[0x0][0x480] ;  /* 0x00009000ff0877ac */ /* 0x000e620008000c00 */
[----:B------:R-:W-:Y:S02]  /*1880*/  R2UR UR48, R30 ;  /* 0x000000001e3072ca */ /* 0x000fe400000e0000 */
[----:B------:R-:W-:Y:S01]  /*1890*/  R2UR UR45, R29 ;  /* 0x000000001d2d72ca */ /* 0x000fe200000e0000 */
[----:B------:R-:W-:Y:S02]  /*18a0*/  UIADD3 UR43, UPT, UPT, UR47, 0x8, URZ ;  /* 0x000000082f2b7890 */ /* 0x000fe4000fffe0ff */
[----:B------:R-:W-:Y:S02]  /*18b0*/  UIADD3 UR42, UPT, UPT, UR47, 0x10, URZ ;  /* 0x000000102f2a7890 */ /* 0x000fe4000fffe0ff */
[----:B------:R-:W-:Y:S02]  /*18c0*/  UIADD3 UR41, UPT, UPT, UR47, 0x18, URZ ;  /* 0x000000182f297890 */ /* 0x000fe4000fffe0ff */
[----:B------:R-:W-:-:S02]  /*18d0*/  UIADD3 UR40, UPT, UPT, UR47, 0x20, URZ ;  /* 0x000000202f287890 */ /* 0x000fc4000fffe0ff */
[----:B------:R-:W-:Y:S02]  /*18e0*/  UIADD3 UR39, UPT, UPT, UR47, 0x28, URZ ;  /* 0x000000282f277890 */ /* 0x000fe4000fffe0ff */
[----:B------:R-:W-:Y:S01]  /*18f0*/  UIADD3 UR38, UPT, UPT, UR47, 0x30, URZ ;  /* 0x000000302f267890 */ /* 0x000fe2000fffe0ff */
[----:B------:R-:W3:Y:S01]  /*1900*/  LDCU.64 UR4, c[0x0][0x490] ;  /* 0x00009200ff0477ac */ /* 0x000ee20008000a00 */
[----:B-1----:R-:W-:Y:S02]  /*1910*/  UIMAD.WIDE.U32 UR6, UR43, UR9, URZ ;  /* 0x000000092b0672a5 */ /* 0x002fe4000f8e00ff */
[----:B------:R-:W-:Y:S02]  /*1920*/  UIMAD.WIDE.U32 UR12, UR42, UR9, URZ ;  /* 0x000000092a0c72a5 */ /* 0x000fe4000f8e00ff */
[----:B------:R-:W-:Y:S02]  /*1930*/  UIMAD.WIDE.U32 UR14, UR41, UR9, URZ ;  /* 0x00000009290e72a5 */ /* 0x000fe4000f8e00ff */
[----:B------:R-:W-:Y:S01]  /*1940*/  UIMAD.WIDE.U32 UR16, UR40, UR9, URZ ;  /* 0x00000009281072a5 */ /* 0x000fe2000f8e00ff */
[----:B------:R-:W-:Y:S01]  /*1950*/  UMOV UR6, UR7 ;  /* 0x0000000700067c82 */ /* 0x000fe20008000000 */
[----:B------:R-:W-:-:S02]  /*1960*/  UIMAD.WIDE.U32 UR18, UR39, UR9, URZ ;  /* 0x00000009271272a5 */ /* 0x000fc4000f8e00ff */
[----:B------:R-:W-:Y:S02]  /*1970*/  USHF.R.U32.HI UR26, URZ, UR10, UR6 ;  /* 0x0000000aff1a7299 */ /* 0x000fe40008011606 */
[----:B------:R-:W-:Y:S01]  /*1980*/  UIMAD.WIDE.U32 UR20, UR38, UR9, URZ ;  /* 0x00000009261472a5 */ /* 0x000fe2000f8e00ff */
[----:B------:R-:W-:Y:S01]  /*1990*/  UMOV UR6, UR13 ;  /* 0x0000000d00067c82 */ /* 0x000fe20008000000 */
[----:B------:R-:W-:Y:S02]  /*19a0*/  UIADD3 UR44, UPT, UPT, UR47, 0x38, URZ ;  /* 0x000000382f2c7890 */ /* 0x000fe4000fffe0ff */
[----:B------:R-:W-:Y:S02]  /*19b0*/  USHF.R.U32.HI UR13, URZ, UR10, UR6 ;  /* 0x0000000aff0d7299 */ /* 0x000fe40008011606 */
[----:B------:R-:W-:Y:S01]  /*19c0*/  UIMAD.WIDE.U32 UR22, UR47, UR9, URZ ;  /* 0x000000092f1672a5 */ /* 0x000fe2000f8e00ff */
[----:B------:R-:W-:Y:S01]  /*19d0*/  UMOV UR6, UR15 ;  /* 0x0000000f00067c82 */ /* 0x000fe20008000000 */
[----:B------:R-:W-:-:S02]  /*19e0*/  UIMAD.WIDE.U32 UR24, UR44, UR9, URZ ;  /* 0x000000092c1872a5 */ /* 0x000fc4000f8e00ff */
[----:B------:R-:W-:Y:S02]  /*19f0*/  USHF.R.U32.HI UR14, URZ, UR10, UR6 ;  /* 0x0000000aff0e7299 */ /* 0x000fe40008011606 */
[----:B------:R-:W-:Y:S01]  /*1a00*/  UISETP.NE.AND UP0, UPT, UR8, 0x1, UPT ;  /* 0x000000010800788c */ /* 0x000fe2000bf05270 */
[----:B------:R-:W-:Y:S01]  /*1a10*/  UMOV UR6, UR17 ;  /* 0x0000001100067c82 */ /* 0x000fe20008000000 */
[----:B------:R-:W-:Y:S02]  /*1a20*/  UIADD3 UR70, UPT, UPT, UR48, UR31, URZ ;  /* 0x0000001f30467290 */ /* 0x000fe4000fffe0ff */
[----:B------:R-:W-:Y:S02]  /*1a30*/  USHF.R.U32.HI UR12, URZ, UR10, UR6 ;  /* 0x0000000aff0c7299 */ /* 0x000fe40008011606 */
[----:B------:R-:W-:Y:S01]  /*1a40*/  USEL UR18, UR43, UR26, !UP0 ;  /* 0x0000001a2b127287 */ /* 0x000fe2000c000000 */
[----:B------:R-:W-:Y:S01]  /*1a50*/  UMOV UR6, UR19 ;  /* 0x0000001300067c82 */ /* 0x000fe20008000000 */
[----:B------:R-:W-:-:S02]  /*1a60*/  USEL UR15, UR42, UR13, !UP0 ;  /* 0x0000000d2a0f7287 */ /* 0x000fc4000c000000 */
[----:B------:R-:W-:Y:S02]  /*1a70*/  USHF.R.U32.HI UR9, URZ, UR10, UR6 ;  /* 0x0000000aff097299 */ /* 0x000fe40008011606 */
[----:B------:R-:W-:Y:S01]  /*1a80*/  USEL UR14, UR41, UR14, !UP0 ;  /* 0x0000000e290e7287 */ /* 0x000fe2000c000000 */
[----:B------:R-:W-:Y:S01]  /*1a90*/  UMOV UR6, UR21 ;  /* 0x0000001500067c82 */ /* 0x000fe20008000000 */
[----:B------:R-:W-:Y:S02]  /*1aa0*/  USEL UR9, UR39, UR9, !UP0 ;  /* 0x0000000927097287 */ /* 0x000fe4000c000000 */
[----:B------:R-:W-:Y:S02]  /*1ab0*/  USHF.R.U32.HI UR7, URZ, UR10, UR6 ;  /* 0x0000000aff077299 */ /* 0x000fe40008011606 */
[----:B---3--:R-:W-:Y:S01]  /*1ac0*/  UIMAD.WIDE.U32 UR20, UR15, UR4, URZ ;  /* 0x000000040f1472a5 */ /* 0x008fe2000f8e00ff */
[----:B------:R-:W-:Y:S01]  /*1ad0*/  UMOV UR6, UR23 ;  /* 0x0000001700067c82 */ /* 0x000fe20008000000 */
[----:B------:R-:W-:-:S02]  /*1ae0*/  USEL UR7, UR38, UR7, !UP0 ;  /* 0x0000000726077287 */ /* 0x000fc4000c000000 */
[----:B------:R-:W-:Y:S02]  /*1af0*/  USHF.R.U32.HI UR19, URZ, UR10, UR6 ;  /* 0x0000000aff137299 */ /* 0x000fe40008011606 */
[----:B------:R-:W-:Y:S01]  /*1b00*/  UIMAD.WIDE.U32 UR22, UR14, UR4, URZ ;  /* 0x000000040e1672a5 */ /* 0x000fe2000f8e00ff */
[----:B------:R-:W-:Y:S01]  /*1b10*/  UMOV UR6, UR25 ;  /* 0x0000001900067c82 */ /* 0x000fe20008000000 */
[----:B------:R-:W-:Y:S02]  /*1b20*/  USEL UR19, UR47, UR19, !UP0 ;  /* 0x000000132f137287 */ /* 0x000fe4000c000000 */
[----:B------:R-:W-:Y:S02]  /*1b30*/  USHF.R.U32.HI UR6, URZ, UR10, UR6 ;  /* 0x0000000aff067299 */ /* 0x000fe40008011606 */
[----:B------:R-:W-:Y:S02]  /*1b40*/  USEL UR10, UR40, UR12, !UP0 ;  /* 0x0000000c280a7287 */ /* 0x000fe4000c000000 */
[----:B------:R-:W-:-:S02]  /*1b50*/  UIMAD.WIDE.U32 UR12, UR18, UR4, URZ ;  /* 0x00000004120c72a5 */ /* 0x000fc4000f8e00ff */
[----:B------:R-:W-:Y:S02]  /*1b60*/  USEL UR6, UR44, UR6, !UP0 ;  /* 0x000000062c067287 */ /* 0x000fe4000c000000 */
[----:B------:R-:W-:Y:S02]  /*1b70*/  UIMAD.WIDE.U32 UR16, UR19, UR4, URZ ;  /* 0x00000004131072a5 */ /* 0x000fe4000f8e00ff */
[----:B------:R-:W-:Y:S02]  /*1b80*/  UIMAD.WIDE.U32 UR24, UR10, UR4, URZ ;  /* 0x000000040a1872a5 */ /* 0x000fe4000f8e00ff */
[----:B------:R-:W-:Y:S02]  /*1b90*/  UIMAD.WIDE.U32 UR26, UR9, UR4, URZ ;  /* 0x00000004091a72a5 */ /* 0x000fe4000f8e00ff */
[----:B------:R-:W-:Y:S02]  /*1ba0*/  UIMAD.WIDE.U32 UR32, UR7, UR4, URZ ;  /* 0x00000004072072a5 */ /* 0x000fe4000f8e00ff */
[----:B------:R-:W-:Y:S01]  /*1bb0*/  UIMAD.WIDE.U32 UR28, UR6, UR4, URZ ;  /* 0x00000004061c72a5 */ /* 0x000fe2000f8e00ff */
[----:B------:R-:W-:-:S02]  /*1bc0*/  UMOV UR16, UR17 ;  /* 0x0000001100107c82 */ /* 0x000fc40008000000 */
[----:B------:R-:W-:Y:S01]  /*1bd0*/  UMOV UR4, UR13 ;  /* 0x0000000d00047c82 */ /* 0x000fe20008000000 */
[----:B------:R-:W-:Y:S02]  /*1be0*/  USHF.R.U32.HI UR37, URZ, UR5, UR16 ;  /* 0x00000005ff257299 */ /* 0x000fe40008011610 */
[----:B------:R-:W-:Y:S01]  /*1bf0*/  USHF.R.U32.HI UR36, URZ, UR5, UR4 ;  /* 0x00000005ff247299 */ /* 0x000fe20008011604 */
[----:B------:R-:W1:Y:S02]  /*1c00*/  LDCU.64 UR16, c[0x0][0x4b0] ;  /* 0x00009600ff1077ac */ /* 0x000e640008000a00 */
[----:B------:R-:W-:Y:S01]  /*1c10*/  UMOV UR4, UR21 ;  /* 0x0000001500047c82 */ /* 0x000fe20008000000 */
[----:B------:R-:W1:Y:S01]  /*1c20*/  LDCU.64 UR12, c[0x0][0x4d0] ;  /* 0x00009a00ff0c77ac */ /* 0x000e620008000a00 */
[----:B------:R-:W-:Y:S02]  /*1c30*/  USHF.R.U32.HI UR35, URZ, UR5, UR4 ;  /* 0x00000005ff237299 */ /* 0x000fe40008011604 */
[----:B------:R-:W-:Y:S01]  /*1c40*/  UISETP.NE.AND UP0, UPT, UR11, 0x1, UPT ;  /* 0x000000010b00788c */ /* 0x000fe2000bf05270 */
[----:B------:R-:W-:Y:S01]  /*1c50*/  UMOV UR4, UR23 ;  /* 0x0000001700047c82 */ /* 0x000fe20008000000 */
[----:B------:R-:W-:-:S02]  /*1c60*/  UIADD3 UR23, UPT, UPT, -UR15, URZ, URZ ;  /* 0x000000ff0f177290 */ /* 0x000fc4000fffe1ff */
[----:B------:R-:W-:Y:S02]  /*1c70*/  USHF.R.U32.HI UR34, URZ, UR5, UR4 ;  /* 0x00000005ff227299 */ /* 0x000fe40008011604 */
[----:B------:R-:W-:Y:S01]  /*1c80*/  UIADD3 UR24, UPT, UPT, -UR18, URZ, URZ ;  /* 0x000000ff12187290 */ /* 0x000fe2000fffe1ff */
[----:B------:R-:W-:Y:S01]  /*1c90*/  UMOV UR4, UR25 ;  /* 0x0000001900047c82 */ /* 0x000fe20008000000 */
[----:B------:R-:W-:Y:S02]  /*1ca0*/  UIADD3 UR22, UPT, UPT, -UR14, URZ, URZ ;  /* 0x000000ff0e167290 */ /* 0x000fe4000fffe1ff */
[----:B------:R-:W-:Y:S02]  /*1cb0*/  USHF.R.U32.HI UR30, URZ, UR5, UR4 ;  /* 0x00000005ff1e7299 */ /* 0x000fe40008011604 */
[----:B------:R-:W-:Y:S01]  /*1cc0*/  UIADD3 UR21, UPT, UPT, -UR10, URZ, URZ ;  /* 0x000000ff0a157290 */ /* 0x000fe2000fffe1ff */
[----:B------:R-:W-:Y:S01]  /*1cd0*/  UMOV UR4, UR27 ;  /* 0x0000001b00047c82 */ /* 0x000fe20008000000 */
[----:B------:R-:W-:-:S02]  /*1ce0*/  UIADD3 UR20, UPT, UPT, -UR9, URZ, URZ ;  /* 0x000000ff09147290 */ /* 0x000fc4000fffe1ff */
[----:B------:R-:W-:Y:S02]  /*1cf0*/  USHF.R.U32.HI UR27, URZ, UR5, UR4 ;  /* 0x00000005ff1b7299 */ /* 0x000fe40008011604 */
[----:B------:R-:W-:Y:S01]  /*1d00*/  UIADD3 UR25, UPT, UPT, -UR19, URZ, URZ ;  /* 0x000000ff13197290 */ /* 0x000fe2000fffe1ff */
[----:B------:R-:W-:Y:S01]  /*1d10*/  UMOV UR4, UR33 ;  /* 0x0000002100047c82 */ /* 0x000fe20008000000 */
[----:B------:R-:W-:Y:S02]  /*1d20*/  USEL UR50, UR9, UR27, !UP0 ;  /* 0x0000001b09327287 */ /* 0x000fe4000c000000 */
[----:B------:R-:W-:Y:S02]  /*1d30*/  USHF.R.U32.HI UR26, URZ, UR5, UR4 ;  /* 0x00000005ff1a7299 */ /* 0x000fe40008011604 */
[----:B------:R-:W-:Y:S01]  /*1d40*/  UIMAD UR42, UR8, UR23, UR42 ;  /* 0x00000017082a72a4 */ /* 0x000fe2000f8e022a */
[----:B------:R-:W-:Y:S01]  /*1d50*/  UMOV UR4, UR29 ;  /* 0x0000001d00047c82 */ /* 0x000fe20008000000 */
[----:B------:R-:W-:Y:S01]  /*1d60*/  UIMAD UR28, UR8, UR24, UR43 ;  /* 0x00000018081c72a4 */ /* 0x000fe2000f8e022b */
[----:B------:R-:W-:Y:S01]  /*1d70*/  MOV R10, UR50 ;  /* 0x00000032000a7c02 */ /* 0x000fe20008000f00 */
[----:B------:R-:W-:-:S02]  /*1d80*/  USHF.R.U32.HI UR77, URZ, UR5, UR4 ;  /* 0x00000005ff4d7299 */ /* 0x000fc40008011604 */
[----:B------:R-:W-:Y:S02]  /*1d90*/  UIADD3 UR4, UPT, UPT, -UR6, URZ, URZ ;  /* 0x000000ff06047290 */ /* 0x000fe4000fffe1ff */
[----:B------:R-:W-:Y:S02]  /*1da0*/  USEL UR77, UR6, UR77, !UP0 ;  /* 0x0000004d064d7287 */ /* 0x000fe4000c000000 */
[----:B------:R-:W-:Y:S02]  /*1db0*/  UIADD3 UR5, UPT, UPT, -UR7, URZ, URZ ;  /* 0x000000ff07057290 */ /* 0x000fe4000fffe1ff */
[----:B------:R-:W-:Y:S02]  /*1dc0*/  UIMAD UR75, UR8, UR4, UR44 ;  /* 0x00000004084b72a4 */ /* 0x000fe4000f8e022c */
[----:B------:R-:W-:Y:S02]  /*1dd0*/  UIADD3 UR4, UPT, UPT, -UR77, URZ, URZ ;  /* 0x000000ff4d047290 */ /* 0x000fe4000fffe1ff */
[----:B------:R-:W-:-:S02]  /*1de0*/  UIMAD UR41, UR8, UR22, UR41 ;  /* 0x00000016082972a4 */ /* 0x000fc4000f8e0229 */
[----:B------:R-:W-:Y:S02]  /*1df0*/  UIMAD UR40, UR8, UR21, UR40 ;  /* 0x00000015082872a4 */ /* 0x000fe4000f8e0228 */
[----:B------:R-:W-:Y:S02]  /*1e00*/  UIMAD UR39, UR8, UR20, UR39 ;  /* 0x00000014082772a4 */ /* 0x000fe4000f8e0227 */
[----:B------:R-:W-:Y:S02]  /*1e10*/  UIMAD UR38, UR8, UR5, UR38 ;  /* 0x00000005082672a4 */ /* 0x000fe4000f8e0226 */
[----:B------:R-:W-:Y:S02]  /*1e20*/  UIMAD UR25, UR8, UR25, UR47 ;  /* 0x00000019081972a4 */ /* 0x000fe4000f8e022f */
[----:B------:R-:W-:Y:S02]  /*1e30*/  UIADD3 UR8, UPT, UPT, -UR50, URZ, URZ ;  /* 0x000000ff32087290 */ /* 0x000fe4000fffe1ff */
[----:B------:R-:W-:-:S02]  /*1e40*/  UIMAD UR76, UR11, UR4, UR6 ;  /* 0x000000040b4c72a4 */ /* 0x000fc4000f8e0206 */
[----:B-1----:R-:W-:Y:S02]  /*1e50*/  UIMAD UR6, UR42, UR16, UR12 ;  /* 0x000000102a0672a4 */ /* 0x002fe4000f8e020c */
[----:B------:R-:W-:Y:S02]  /*1e60*/  USEL UR57, UR19, UR37, !UP0 ;  /* 0x0000002513397287 */ /* 0x000fe4000c000000 */
[----:B------:R-:W-:Y:S02]  /*1e70*/  UIMAD UR8, UR11, UR8, UR9 ;  /* 0x000000080b0872a4 */ /* 0x000fe4000f8e0209 */
[----:B------:R-:W-:Y:S01]  /*1e80*/  UIMAD UR9, UR25, UR16, UR12 ;  /* 0x00000010190972a4 */ /* 0x000fe2000f8e020c */
[----:B------:R-:W-:Y:S01]  /*1e90*/  MOV R18, UR6 ;  /* 0x0000000600127c02 */ /* 0x000fe20008000f00 */
[----:B------:R-:W-:Y:S01]  /*1ea0*/  UIADD3 UR24, UPT, UPT, -UR57, URZ, URZ ;  /* 0x000000ff39187290 */ /* 0x000fe2000fffe1ff */
[----:B------:R-:W-:Y:S01]  /*1eb0*/  IMAD.U32 R25, RZ, RZ, UR57 ;  /* 0x00000039ff197e24 */ /* 0x000fe2000f8e00ff */
[----:B------:R-:W-:-:S02]  /*1ec0*/  UIMAD UR6, UR39, UR16, UR12 ;  /* 0x00000010270672a4 */ /* 0x000fc4000f8e020c */
[----:B------:R-:W-:Y:S01]  /*1ed0*/  USEL UR51, UR10, UR30, !UP0 ;  /* 0x0000001e0a337287 */ /* 0x000fe2000c000000 */
[----:B-----5:R-:W-:Y:S01]  /*1ee0*/  MOV R24, UR9 ;  /* 0x0000000900187c02 */ /* 0x020fe20008000f00 */
[----:B------:R-:W-:Y:S02]  /*1ef0*/  USEL UR52, UR14, UR34, !UP0 ;  /* 0x000000220e347287 */ /* 0x000fe4000c000000 */
[----:B------:R-:W-:Y:S01]  /*1f00*/  UIMAD UR24, UR11, UR24, UR19 ;  /* 0x000000180b1872a4 */ /* 0x000fe2000f8e0213 */
[----:B------:R-:W-:Y:S01]  /*1f10*/  IMAD.U32 R9, RZ, RZ, UR6 ;  /* 0x00000006ff097e24 */ /* 0x000fe2000f8e00ff */
[----:B------:R-:W-:Y:S01]  /*1f20*/  UIMAD UR9, UR41, UR16, UR12 ;  /* 0x00000010290972a4 */ /* 0x000fe2000f8e020c */
[----:B------:R-:W-:Y:S01]  /*1f30*/  IMAD.U32 R13, RZ, RZ, UR51 ;  /* 0x00000033ff0d7e24 */ /* 0x000fe2000f8e00ff */
[----:B------:R-:W-:Y:S01]  /*1f40*/  USEL UR56, UR18, UR36, !UP0 ;  /* 0x0000002412387287 */ /* 0x000fe2000c000000 */
[----:B------:R-:W-:Y:S01]  /*1f50*/  MOV R16, UR52 ;  /* 0x0000003400107c02 */ /* 0x000fe20008000f00 */
[----:B------:R-:W-:-:S02]  /*1f60*/  UIADD3 UR20, UPT, UPT, -UR51, URZ, URZ ;  /* 0x000000ff33147290 */ /* 0x000fc4000fffe1ff */
[----:B------:R-:W-:Y:S01]  /*1f70*/  UIADD3 UR21, UPT, UPT, -UR52, URZ, URZ ;  /* 0x000000ff34157290 */ /* 0x000fe2000fffe1ff */
[----:B------:R-:W-:Y:S01]  /*1f80*/  IMAD.U32 R15, RZ, RZ, UR9 ;  /* 0x00000009ff0f7e24 */ /* 0x000fe2000f8e00ff */
[----:B------:R-:W-:Y:S01]  /*1f90*/  UIMAD UR6, UR24, UR17, UR13 ;  /* 0x00000011180672a4 */ /* 0x000fe2000f8e020d */
[----:B------:R-:W-:Y:S01]  /*1fa0*/  MOV R22, UR56 ;  /* 0x0000003800167c02 */ /* 0x000fe20008000f00 */
[----:B------:R-:W-:Y:S02]  /*1fb0*/  USEL UR49, UR7, UR26, !UP0 ;  /* 0x0000001a07317287 */ /* 0x000fe4000c000000 */
[----:B------:R-:W-:Y:S02]  /*1fc0*/  UIADD3 UR23, UPT, UPT, -UR56, URZ, URZ ;  /* 0x000000ff38177290 */ /* 0x000fe4000fffe1ff */
[----:B------:R-:W-:Y:S01]  /*1fd0*/  UIMAD UR20, UR11, UR20, UR10 ;  /* 0x000000140b1472a4 */ /* 0x000fe2000f8e020a */
[----:B------:R-:W-:Y:S01]  /*1fe0*/  IMAD.U32 R23, RZ, RZ, UR6 ;  /* 0x00000006ff177e24 */ /* 0x000fe2000f8e00ff */
[----:B------:R-:W-:Y:S01]  /*1ff0*/  UIMAD UR21, UR11, UR21, UR14 ;  /* 0x000000150b1572a4 */ /* 0x000fe2000f8e020e */
[----:B------:R-:W-:Y:S01]  /*2000*/  IMAD.U32 R7, RZ, RZ, UR49 ;  /* 0x00000031ff077e24 */ /* 0x000fe2000f8e00ff */
[----:B------:R-:W-:-:S02]  /*2010*/  UIMAD UR10, UR28, UR16, UR12 ;  /* 0x000000101c0a72a4 */ /* 0x000fc4000f8e020c */
[----:B------:R-:W-:Y:S02]  /*2020*/  UIMAD UR9, UR38, UR16, UR12 ;  /* 0x00000010260972a4 */ /* 0x000fe4000f8e020c */
[----:B------:R-:W-:Y:S02]  /*2030*/  USEL UR53, UR15, UR35, !UP0 ;  /* 0x000000230f357287 */ /* 0x000fe4000c000000 */
[----:B------:R-:W-:Y:S01]  /*2040*/  UIADD3 UR5, UPT, UPT, -UR49, URZ, URZ ;  /* 0x000000ff31057290 */ /* 0x000fe2000fffe1ff */
[----:B------:R-:W-:Y:S01]  /*2050*/  IMAD.U32 R21, RZ, RZ, UR10 ;  /* 0x0000000aff157e24 */ /* 0x000fe2000f8e00ff */
[----:B------:R-:W-:Y:S01]  /*2060*/  UIMAD UR23, UR11, UR23, UR18 ;  /* 0x000000170b1772a4 */ /* 0x000fe2000f8e0212 */
[----:B------:R-:W-:Y:S01]  /*2070*/  MOV R6, UR9 ;  /* 0x0000000900067c02 */ /* 0x000fe20008000f00 */
[----:B------:R-:W-:Y:S01]  /*2080*/  UIMAD UR6, UR21, UR17, UR13 ;  /* 0x00000011150672a4 */ /* 0x000fe2000f8e020d */
[----:B------:R-:W-:Y:S01]  /*2090*/  IMAD.U32 R19, RZ, RZ, UR53 ;  /* 0x00000035ff137e24 */ /* 0x000fe2000f8e00ff */
[----:B------:R-:W-:-:S02]  /*20a0*/  UIADD3 UR22, UPT, UPT, -UR53, URZ, URZ ;  /* 0x000000ff35167290 */ /* 0x000fc4000fffe1ff */
[----:B------:R-:W-:Y:S02]  /*20b0*/  UIMAD UR7, UR11, UR5, UR7 ;  /* 0x000000050b0772a4 */ /* 0x000fe4000f8e0207 */
[----:B------:R-:W-:Y:S01]  /*20c0*/  UIMAD UR10, UR40, UR16, UR12 ;  /* 0x00000010280a72a4 */ /* 0x000fe2000f8e020c */
[----:B------:R-:W-:Y:S01]  /*20d0*/  MOV R14, UR6 ;  /* 0x00000006000e7c02 */ /* 0x000fe20008000f00 */
[----:B------:R-:W-:Y:S02]  /*20e0*/  UIMAD UR9, UR23, UR17, UR13 ;  /* 0x00000011170972a4 */ /* 0x000fe4000f8e020d */
[----:B------:R-:W-:Y:S02]  /*20f0*/  UIMAD UR22, UR11, UR22, UR15 ;  /* 0x000000160b1672a4 */ /* 0x000fe4000f8e020f */
[----:B------:R-:W-:Y:S01]  /*2100*/  UIMAD UR6, UR7, UR17, UR13 ;  /* 0x00000011070672a4 */ /* 0x000fe2000f8e020d */
[----:B------:R-:W-:Y:S01]  /*2110*/  MOV R12, UR10 ;  /* 0x0000000a000c7c02 */ /* 0x000fe20008000f00 */
[----:B------:R-:W-:Y:S01]  /*2120*/  UIMAD UR10, UR22, UR17, UR13 ;  /* 0x00000011160a72a4 */ /* 0x000fe2000f8e020d */
[----:B------:R-:W-:Y:S01]  /*2130*/  MOV R20, UR9 ;  /* 0x0000000900147c02 */ /* 0x000fe20008000f00 */
[----:B------:R-:W-:-:S02]  /*2140*/  UIMAD UR9, UR20, UR17, UR13 ;  /* 0x00000011140972a4 */ /* 0x000fc4000f8e020d */
[----:B------:R-:W-:Y:S01]  /*2150*/  UIMAD UR8, UR8, UR17, UR13 ;  /* 0x00000011080872a4 */ /* 0x000fe2000f8e020d */
[----:B------:R-:W-:Y:S01]  /*2160*/  IMAD.U32 R5, RZ, RZ, UR6 ;  /* 0x00000006ff057e24 */ /* 0x000fe2000f8e00ff */
[----:B------:R-:W-:Y:S01]  /*2170*/  UMOV UR7, URZ ;  /* 0x000000ff00077c82 */ /* 0x000fe20008000000 */
[----:B------:R-:W-:Y:S01]  /*2180*/  UMOV UR6, URZ ;  /* 0x000000ff00067c82 */ /* 0x000fe20008000000 */
[----:B------:R-:W-:Y:S01]  /*2190*/  IMAD.U32 R17, RZ, RZ, UR10 ;  /* 0x0000000aff117e24 */ /* 0x000fe2000f8e00ff */
[----:B------:R-:W-:Y:S01]  /*21a0*/  MOV R2, UR6 ;  /* 0x0000000600027c02 */ /* 0x000fe20008000f00 */
[----:B------:R-:W-:Y:S01]  /*21b0*/  IMAD.U32 R11, RZ, RZ, UR9 ;  /* 0x00000009ff0b7e24 */ /* 0x000fe2000f8e00ff */
[----:B------:R-:W-:Y:S01]  /*21c0*/  MOV R8, UR8 ;  /* 0x0000000800087c02 */ /* 0x000fe20008000f00 */
[----:B------:R-:W-:Y:S01]  /*21d0*/  IMAD.U32 R0, RZ, RZ, UR7 ;  /* 0x00000007ff007e24 */ /* 0x000fe2000f8e00ff */
[----:B------:R-:W1:Y:S01]  /*21e0*/  LDCU.64 UR14, c[0x0][0x4b8] ;  /* 0x00009700ff0e77ac */ /* 0x000e620008000a00 */
[----:B------:R-:W3:Y:S01]  /*21f0*/  LDCU.64 UR4, c[0x0][0x4d8] ;  /* 0x00009b00ff0477ac */ /* 0x000ee20008000a00 */
[----:B------:R-:W-:-:S02]  /*2200*/  UIADD3 UR67, UPT, UPT, UR45, 0x8, URZ ;  /* 0x000000082d437890 */ /* 0x000fc4000fffe0ff */
[----:B------:R-:W-:Y:S02]  /*2210*/  UIADD3 UR59, UPT, UPT, UR45, 0x10, URZ ;  /* 0x000000102d3b7890 */ /* 0x000fe4000fffe0ff */
[----:B------:R-:W-:Y:S02]  /*2220*/  UIADD3 UR51, UPT, UPT, UR45, 0x18, URZ ;  /* 0x000000182d337890 */ /* 0x000fe4000fffe0ff */
[----:B------:R-:W-:Y:S02]  /*2230*/  UIADD3 UR43, UPT, UPT, UR45, 0x20, URZ ;  /* 0x000000202d2b7890 */ /* 0x000fe4000fffe0ff */
[----:B------:R-:W-:Y:S02]  /*2240*/  UIADD3 UR35, UPT, UPT, UR45, 0x28, URZ ;  /* 0x000000282d237890 */ /* 0x000fe4000fffe0ff */
[----:B------:R-:W-:Y:S02]  /*2250*/  UIADD3 UR27, UPT, UPT, UR45, 0x30, URZ ;  /* 0x000000302d1b7890 */ /* 0x000fe4000fffe0ff */
[----:B------:R-:W-:-:S02]  /*2260*/  UIADD3 UR19, UPT, UPT, UR45, 0x38, URZ ;  /* 0x000000382d137890 */ /* 0x000fc4000fffe0ff */
[----:B------:R-:W-:Y:S02]  /*2270*/  UIMAD UR75, UR75, UR16, UR12 ;  /* 0x000000104b4b72a4 */ /* 0x000fe4000f8e020c */
[----:B------:R-:W-:Y:S01]  /*2280*/  UIMAD UR76, UR76, UR17, UR13 ;  /* 0x000000114c4c72a4 */ /* 0x000fe2000f8e020d */
[----:B------:R-:W-:Y:S01]  /*2290*/  UMOV UR20, UR55 ;  /* 0x0000003700147c82 */ /* 0x000fe20008000000 */
[----:B-1-3--:R-:W-:-:S10]  /*22a0*/  UMOV UR30, URZ ;  /* 0x000000ff001e7c82 */ /* 0x00afd40008000000 */
.L_x_28:
[----:B------:R-:W-:Y:S01]  /*22b0*/  @!P3 MOV R27, 0x8000 ;  /* 0x00008000001bb802 */ /* 0x000fe20000000f00 */
[----:B------:R-:W-:Y:S06]  /*22c0*/  ULEA UR6, UR20, UR46, 0x3 ;  /* 0x0000002e14067291 */ /* 0x000fec000f8e18ff */
[----:B------:R-:W-:Y:S01]  /*22d0*/  MOV R41, UR6 ;  /* 0x0000000600297c02 */ /* 0x000fe20008000f00 */
[----:B--2---:R-:W-:Y:S06]  /*22e0*/  @P0 BRA `(.L_x_23) ;  /* 0x0000000000100947 */ /* 0x004fec0003800000 */
[----:B------:R-:W-:Y:S02]  /*22f0*/  R2UR UR6, R41 ;  /* 0x00000000290672ca */ /* 0x000fe400000e0000 */
[----:B------:R-:W-:Y:S11]  /*2300*/  SHF.L.U32 R37, R4, 0x1f, RZ ;  /* 0x0000001f04257819 */ /* 0x000ff600000006ff */
[----:B------:R-:W1:Y:S02]  /*2310*/  SYNCS.PHASECHK.TRANS64.TRYWAIT P0, [UR6+0x30], R37 ;  /* 0x00003025ff0075a7 */ /* 0x000e640008001106 */
[----:B-1----:R-:W-:Y:S05]  /*2320*/  @!P0 BRA `(.L_x_24) ;  /* 0x00000084004c8947 */ /* 0x002fea0003800000 */
.L_x_23:
[----:B------:R-:W-:Y:S11]  /*2330*/  R2UR UR6, R41 ;  /* 0x00000000290672ca */ /* 0x000ff600000e0000 */
[----:B------:R-:W-:Y:S02]  /*2340*/  @!UPT UIADD3 URZ, UPT, UPT, URZ, URZ, URZ ;  /* 0x000000fffffff290 */ /* 0x000fe4000fffe0ff */
[----:B------:R2:W-:Y:S01]  /*2350*/  @!P3 SYNCS.ARRIVE.TRANS64 RZ, [UR6], R27 ;  /* 0x0000001bffffb9a7 */ /* 0x0005e20008000006 */
[----:B------:R-:W-:Y:S04]  /*2360*/  ULOP3.LUT UR6, UR62, 0x2, URZ, 0xfc, !UPT ;  /* 0x000000023e067892 */ /* 0x000fe8000f8efcff */
[----:B------:R-:W-:Y:S09]  /*2370*/  UISETP.NE.AND UP0, UPT, UR6, 0x2, UPT ;  /* 0x000000020600788c */ /* 0x000ff2000bf05270 */
[----:B------:R-:W-:Y:S05]  /*2380*/  BRA.U UP0, `(.L_x_25) ;  /* 0x0000000100047547 */ /* 0x000fea000b800000 */
[----:B------:R-:W-:Y:S05]  /*2390*/  BPT.TRAP 0x1 ;  /* 0x000000040000795c */ /* 0x000fea0000300000 */
.L_x_25:
[----:B------:R-:W-:Y:S04]  /*23a0*/  BSSY.RECONVERGENT B0, `(.L_x_26) ;  /* 0x0000003000007945 */ /* 0x000fe80003800200 */
[----:B------:R-:W-:Y:S05]  /*23b0*/  @P2 BRA `(.L_x_27) ;  /* 0x0000000000042947 */ /* 0x000fea0003800000 */
[----:B------:R-:W-:Y:S05]  /*23c0*/  BPT.TRAP 0x1 ;  /* 0x000000040000795c */ /* 0x000fea0000300000 */
.L_x_27:
[----:B------:R-:W-:Y:S05]  /*23d0*/  BSYNC.RECONVERGENT B0 ;  /* 0x0000000000007941 */ /* 0x000fea0003800200 */
.L_x_26:
[----:B------:R-:W-:Y:S01]  /*23e0*/  R2UR UR68, R0 ;  /* 0x00000000004472ca */ /* 0x000fe200000e0000 */
[----:B------:R-:W3:Y:S01]  /*23f0*/  LDCU.64 UR24, c[0x0][0x348] ;  /* 0x00006900ff1877ac */ /* 0x000ee20008000a00 */
[----:B------:R-:W-:Y:S02]  /*2400*/  R2UR UR69, R2 ;  /* 0x00000000024572ca */ /* 0x000fe400000e0000 */
[----:B-1----:R-:W-:Y:S01]  /*2410*/  MOV.SPILL R26, UR67 ;  /* 0x00000043001a7c02 */ /* 0x002fe20009000f00 */
[----:B------:R-:W-:Y:S01]  /*2420*/  UIADD3 UR6, UPT, UPT, UR20, 0x1, URZ ;  /* 0x0000000114067890 */ /* 0x000fe2000fffe0ff */
[----:B------:R-:W-:Y:S01]  /*2430*/  R2UR UR67, R29 ;  /* 0x000000001d4372ca */ /* 0x000fe200000e0000 */
[----:B------:R-:W-:Y:S01]  /*2440*/  ULEA UR18, UR20, UR46, 0xe ;  /* 0x0000002e14127291 */ /* 0x000fe2000f8e70ff */
[----:B------:R-:W-:Y:S01]  /*2450*/  R2UR UR65, R41 ;  /* 0x00000000294172ca */ /* 0x000fe200000e0000 */
[----:B------:R-:W-:Y:S01]  /*2460*/  UISETP.NE.AND UP0, UPT, UR6, 0x6, UPT ;  /* 0x000000060600788c */ /* 0x000fe2000bf05270 */
[----:B------:R-:W-:Y:S01]  /*2470*/  MOV.SPILL R38, UR59 ;  /* 0x0000003b00267c02 */ /* 0x000fe20009000f00 */
[----:B------:R-:W-:Y:S01]  /*2480*/  USHF.L.U32 UR66, UR30, 0x6, URZ ;  /* 0x000000061e427899 */ /* 0x000fe200080006ff */
[----:B------:R-:W-:Y:S01]  /*2490*/  R2UR UR61, R22 ;  /* 0x00000000163d72ca */ /* 0x000fe200000e0000 */
[----:B------:R-:W-:Y:S01]  /*24a0*/  UIMAD UR7, UR68, UR14, UR4 ;  /* 0x0000000e440772a4 */ /* 0x000fe2000f8e0204 */
[----:B------:R-:W-:Y:S01]  /*24b0*/  MOV.SPILL R43, UR68 ;  /* 0x00000044002b7c02 */ /* 0x000fe20009000f00 */
[----:B------:R-:W-:Y:S01]  /*24c0*/  USEL UR55, UR6, URZ, UP0 ;  /* 0x000000ff06377287 */ /* 0x000fe20008000000 */
[----:B------:R-:W-:Y:S01]  /*24d0*/  MOV.SPILL R44, UR69 ;  /* 0x00000045002c7c02 */ /* 0x000fe20009000f00 */
[----:B------:R-:W-:Y:S01]  /*24e0*/  UIMAD UR6, UR69, UR15, UR5 ;  /* 0x0000000f450672a4 */ /* 0x000fe2000f8e0205 */
[----:B------:R-:W-:Y:S01]  /*24f0*/  R2UR UR69, R25 ;  /* 0x00000000194572ca */ /* 0x000fe200000e0000 */
[----:B------:R-:W-:Y:S01]  /*2500*/  USEL UR8, URZ, 0x1, UP0 ;  /* 0x00000001ff087887 */ /* 0x000fe20008000000 */
[----:B------:R-:W-:Y:S01]  /*2510*/  MOV.SPILL R42, UR67 ;  /* 0x00000043002a7c02 */ /* 0x000fe20009000f00 */
[----:B---3--:R-:W-:Y:S01]  /*2520*/  UIADD3 UR16, UP1, UPT, UR24, 0x80, URZ ;  /* 0x0000008018107890 */ /* 0x008fe2000ff3e0ff */
[----:B------:R-:W-:Y:S01]  /*2530*/  R2UR UR67, R24 ;  /* 0x00000000184372ca */ /* 0x000fe200000e0000 */
[----:B------:R-:W-:Y:S01]  /*2540*/  UPRMT UR6, UR7, 0x40, UR6 ;  /* 0x0000004007067896 */ /* 0x000fe20008000006 */
[----:B------:R-:W-:Y:S01]  /*2550*/  R2UR UR68, R23 ;  /* 0x00000000174472ca */ /* 0x000fe200000e0000 */
[----:B------:R-:W-:Y:S01]  /*2560*/  ULEA UR9, UR55, UR46, 0x3 ;  /* 0x0000002e37097291 */ /* 0x000fe2000f8e18ff */
[----:B------:R-:W-:Y:S01]  /*2570*/  LOP3.LUT R4, R4, UR8, RZ, 0x3c, !PT ;  /* 0x0000000804047c12 */ /* 0x000fe2000f8e3cff */
[----:B------:R-:W-:Y:S01]  /*2580*/  UIADD3.X UR17, UPT, UPT, URZ, UR25, URZ, UP1, !UPT ;  /* 0x00000019ff117290 */ /* 0x000fe20008ffe4ff */
[----:B------:R-:W-:Y:S01]  /*2590*/  R2UR UR59, R21 ;  /* 0x00000000153b72ca */ /* 0x000fe200000e0000 */
[----:B------:R-:W-:Y:S01]  /*25a0*/  UPRMT UR6, UR6, 0x5410, URZ ;  /* 0x0000541006067896 */ /* 0x000fe200080000ff */
[----:B------:R-:W-:Y:S01]  /*25b0*/  SHF.L.U32 R41, R4, 0x1f, RZ ;  /* 0x0000001f04297819 */ /* 0x000fe200000006ff */
[----:B------:R-:W-:Y:S01]  /*25c0*/  UIADD3 UR64, UPT, UPT, UR18, 0x6800, URZ ;  /* 0x0000680012407890 */ /* 0x000fe2000fffe0ff */
[----:B------:R-:W-:Y:S01]  /*25d0*/  R2UR UR60, R20 ;  /* 0x00000000143c72ca */ /* 0x000fe200000e0000 */
[----:B------:R-:W-:Y:S01]  /*25e0*/  UIADD3 UR10, UPT, UPT, UR66, 0x20, URZ ;  /* 0x00000020420a7890 */ /* 0x000fe2000fffe0ff */
[----:B------:R1:W3:Y:S01]  /*25f0*/  SYNCS.PHASECHK.TRANS64.TRYWAIT P0, [UR9+0x30], R41 ;  /* 0x00003029ff0075a7 */ /* 0x0002e20008001109 */
[----:B------:R-:W-:Y:S01]  /*2600*/  UIADD3 UR8, UPT, UPT, UR18, 0x6c00, URZ ;  /* 0x00006c0012087890 */ /* 0x000fe2000fffe0ff */
[----:B------:R-:W-:Y:S01]  /*2610*/  R2UR UR37, R19 ;  /* 0x00000000132572ca */ /* 0x000fe200000e0000 */
[----:B------:R-:W-:Y:S01]  /*2620*/  UMOV UR9, UR65 ;  /* 0x0000004100097c82 */ /* 0x000fe20008000000 */
[----:B------:R-:W-:Y:S01]  /*2630*/  UMOV UR13, UR69 ;  /* 0x00000045000d7c82 */ /* 0x000fe20008000000 */
[----:B------:R-:W-:Y:S01]  /*2640*/  R2UR UR45, R16 ;  /* 0x00000000102d72ca */ /* 0x000fe200000e0000 */
[----:B------:R4:W-:Y:S01]  /*2650*/  UTMALDG.4D.IM2COL [UR64], [UR16], UR6 ;  /* 0x00000040100073b4 */ /* 0x0009e20008058006 */
[----:B------:R-:W-:Y:S01]  /*2660*/  UMOV UR11, UR67 ;  /* 0x00000043000b7c82 */ /* 0x000fe20008000000 */
[----:B------:R-:W-:Y:S01]  /*2670*/  UMOV UR12, UR68 ;  /* 0x00000044000c7c82 */ /* 0x000fe20008000000 */
[----:B------:R-:W-:Y:S01]  /*2680*/  UIADD3 UR72, UPT, UPT, UR18, 0xa000, URZ ;  /* 0x0000a00012487890 */ /* 0x000fe2000fffe0ff */
[----:B------:R-:W-:Y:S01]  /*2690*/  R2UR UR36, R17 ;  /* 0x00000000112472ca */ /* 0x000fe200000e0000 */
[----:B------:R-:W-:Y:S01]  /*26a0*/  UIADD3 UR56, UPT, UPT, UR18, 0x7000, URZ ;  /* 0x0000700012387890 */ /* 0x000fe2000fffe0ff */
[----:B------:R-:W-:Y:S01]  /*26b0*/  R2UR UR44, R14 ;  /* 0x000000000e2c72ca */ /* 0x000fe200000e0000 */
[----:B------:R-:W-:Y:S01]  /*26c0*/  UIADD3 UR32, UPT, UPT, UR18, 0x7800, URZ ;  /* 0x0000780012207890 */ /* 0x000fe2000fffe0ff */
[----:B------:R5:W-:Y:S01]  /*26d0*/  UTMALDG.4D.IM2COL [UR8], [UR16], UR6 ;  /* 0x00000008100073b4 */ /* 0x000be20008058006 */
[----:B------:R-:W-:Y:S01]  /*26e0*/  UMOV UR7, UR65 ;  /* 0x0000004100077c82 */ /* 0x000fe20008000000 */
[----:B------:R-:W-:Y:S01]  /*26f0*/  UMOV UR21, UR66 ;  /* 0x0000004200157c82 */ /* 0x000fe20008000000 */
[----:B------:R-:W-:Y:S01]  /*2700*/  UMOV UR57, UR7 ;  /* 0x0000000700397c82 */ /* 0x000fe20008000000 */
[----:B------:R-:W-:Y:S01]  /*2710*/  UMOV UR58, UR21 ;  /* 0x00000015003a7c82 */ /* 0x000fe20008000000 */
[----:B------:R-:W-:Y:S01]  /*2720*/  UMOV UR33, UR7 ;  /* 0x0000000700217c82 */ /* 0x000fe20008000000 */
[----:B------:R-:W-:Y:S01]  /*2730*/  UMOV UR41, UR7 ;  /* 0x0000000700297c82 */ /* 0x000fe20008000000 */
[----:B------:R-:W-:Y:S01]  /*2740*/  UMOV UR73, UR7 ;  /* 0x0000000700497c82 */ /* 0x000fe20008000000 */
[----:B------:R1:W-:Y:S01]  /*2750*/  UTMALDG.4D.IM2COL [UR56], [UR16], UR6 ;  /* 0x00000038100073b4 */ /* 0x0003e20008058006 */
[----:B------:R-:W-:Y:S01]  /*2760*/  MOV.SPILL R37, UR35 ;  /* 0x0000002300257c02 */ /* 0x000fe20009000f00 */
[----:B------:R-:W-:Y:S01]  /*2770*/  UMOV UR34, UR21 ;  /* 0x0000001500227c82 */ /* 0x000fe20008000000 */
[----:B------:R-:W-:Y:S01]  /*2780*/  R2UR UR35, R18 ;  /* 0x00000000122372ca */ /* 0x000fe200000e0000 */
[----:B------:R-:W-:Y:S01]  /*2790*/  UIADD3 UR40, UPT, UPT, UR18, 0x8000, URZ ;  /* 0x0000800012287890 */ /* 0x000fe2000fffe0ff */
[----:B------:R-:W-:Y:S01]  /*27a0*/  MOV.SPILL R45, UR43 ;  /* 0x0000002b002d7c02 */ /* 0x000fe20009000f00 */
[----:B------:R-:W-:Y:S01]  /*27b0*/  UMOV UR42, UR21 ;  /* 0x00000015002a7c82 */ /* 0x000fe20008000000 */
[----:B------:R-:W-:Y:S01]  /*27c0*/  R2UR UR43, R15 ;  /* 0x000000000f2b72ca */ /* 0x000fe200000e0000 */
[----:B------:R-:W-:Y:S01]  /*27d0*/  UMOV UR23, 0x30000 ;  /* 0x0003000000177882 */ /* 0x000fe20000000000 */
[----:B------:R-:W-:Y:S01]  /*27e0*/  MOV.SPILL R40, UR63 ;  /* 0x0000003f00287c02 */ /* 0x000fe20009000f00 */
[----:B------:R-:W-:Y:S01]  /*27f0*/  UMOV UR38, 0x0 ;  /* 0x0000000000267882 */ /* 0x000fe20000000000 */
[----:B------:R-:W-:Y:S01]  /*2800*/  MOV.SPILL R46, UR46 ;  /* 0x0000002e002e7c02 */ /* 0x000fe20009000f00 */
[----:B------:R-:W-:Y:S01]  /*2810*/  UMOV UR39, 0x10000000 ;  /* 0x1000000000277882 */ /* 0x000fe20000000000 */
[----:B------:R-:W-:Y:S01]  /*2820*/  R2UR.FILL UR63, R40 ;  /* 0x00000000283f72ca */ /* 0x000fe200004e0000 */
[----:B------:R-:W-:Y:S01]  /*2830*/  UIADD3 UR31, UPT, UPT, UR31, 0x1, URZ ;  /* 0x000000011f1f7890 */ /* 0x000fe2000fffe0ff */
[----:B------:R-:W-:Y:S02]  /*2840*/  R2UR.FILL UR46, R46 ;  /* 0x000000002e2e72ca */ /* 0x000fe400004e0000 */
[----:B--2---:R-:W-:Y:S02]  /*2850*/  MOV.SPILL R27, UR70 ;  /* 0x00000046001b7c02 */ /* 0x004fe40009000f00 */
[----:B------:R-:W-:Y:S02]  /*2860*/  MOV.SPILL R39, UR62 ;  /* 0x0000003e00277c02 */ /* 0x000fe40009000f00 */
[----:B------:R-:W-:Y:S02]  /*2870*/  R2UR.FILL UR70, R27 ;  /* 0x000000001b4672ca */ /* 0x000fe400004e0000 */
[----:B----4-:R-:W-:Y:S01]  /*2880*/  R2UR UR69, R13 ;  /* 0x000000000d4572ca */ /* 0x010fe200000e0000 */
[----:B------:R-:W-:Y:S01]  /*2890*/  UIADD3 UR64, UPT, UPT, UR18, 0x8800, URZ ;  /* 0x0000880012407890 */ /* 0x000fe2000fffe0ff */
[----:B------:R-:W-:Y:S01]  /*28a0*/  R2UR UR67, R12 ;  /* 0x000000000c4372ca */ /* 0x000fe200000e0000 */
[----:B------:R-:W-:Y:S01]  /*28b0*/  UMOV UR65, UR7 ;  /* 0x0000000700417c82 */ /* 0x000fe20008000000 */
[----:B------:R-:W-:Y:S01]  /*28c0*/  R2UR UR68, R11 ;  /* 0x000000000b4472ca */ /* 0x000fe200000e0000 */
[----:B------:R-:W-:Y:S01]  /*28d0*/  UMOV UR66, UR21 ;  /* 0x0000001500427c82 */ /* 0x000fe20008000000 */
[----:B------:R-:W-:Y:S01]  /*28e0*/  ULEA UR22, UR20, UR63, 0xc ;  /* 0x0000003f14167291 */ /* 0x000fe2000f8e60ff */
[----:B------:R-:W-:Y:S01]  /*28f0*/  MOV.SPILL R28, UR71 ;  /* 0x00000047001c7c02 */ /* 0x000fe20009000f00 */
[----:B-----5:R-:W-:Y:S01]  /*2900*/  UIADD3 UR8, UPT, UPT, UR18, 0x7400, URZ ;  /* 0x0000740012087890 */ /* 0x020fe2000fffe0ff */
[----:B------:R-:W-:Y:S01]  /*2910*/  MOV.SPILL R47, UR47 ;  /* 0x0000002f002f7c02 */ /* 0x000fe20009000f00 */
[----:B------:R-:W-:Y:S01]  /*2920*/  UMOV UR9, UR7 ;  /* 0x0000000700097c82 */ /* 0x000fe20008000000 */
[----:B------:R-:W-:Y:S01]  /*2930*/  UMOV UR13, UR61 ;  /* 0x0000003d000d7c82 */ /* 0x000fe20008000000 */
[----:B------:R-:W-:Y:S01]  /*2940*/  UMOV UR11, UR59 ;  /* 0x0000003b000b7c82 */ /* 0x000fe20008000000 */
[----:B------:R-:W-:Y:S01]  /*2950*/  UMOV UR12, UR60 ;  /* 0x0000003c000c7c82 */ /* 0x000fe20008000000 */
[----:B------:R-:W-:Y:S01]  /*2960*/  ULEA UR22, UR22, UR46, 0x2 ;  /* 0x0000002e16167291 */ /* 0x000fe2000f8e10ff */
[----:B------:R-:W-:Y:S01]  /*2970*/  R2UR.FILL UR47, R47 ;  /* 0x000000002f2f72ca */ /* 0x000fe200004e0000 */
[----:B-1----:R-:W-:Y:S01]  /*2980*/  UIADD3 UR56, UPT, UPT, UR18, 0x9000, URZ ;  /* 0x0000900012387890 */ /* 0x002fe2000fffe0ff */
[----:B------:R1:W-:Y:S01]  /*2990*/  UTMALDG.4D.IM2COL [UR8], [UR16], UR6 ;  /* 0x00000008100073b4 */ /* 0x0003e20008058006 */
[----:B------:R-:W-:Y:S01]  /*29a0*/  R2UR UR59, R9 ;  /* 0x00000000093b72ca */ /* 0x000fe200000e0000 */
[----:B------:R-:W-:Y:S01]  /*29b0*/  UIADD3 UR48, UPT, UPT, UR22, 0x20000, URZ ;  /* 0x0002000016307890 */ /* 0x000fe2000fffe0ff */
[----:B------:R-:W-:Y:S02]  /*29c0*/  R2UR UR60, R8 ;  /* 0x00000000083c72ca */ /* 0x000fe400000e0000 */
[----:B------:R-:W-:Y:S02]  /*29d0*/  R2UR UR61, R10 ;  /* 0x000000000a3d72ca */ /* 0x000fe400000e0000 */
[----:B------:R-:W-:Y:S01]  /*29e0*/  R2UR.FILL UR62, R39 ;  /* 0x00000000273e72ca */ /* 0x000fe200004e0000 */
[----:B------:R2:W-:Y:S01]  /*29f0*/  UTMALDG.4D.IM2COL [UR32], [UR16], UR6 ;  /* 0x00000020100073b4 */ /* 0x0005e20008058006 */
[----:B------:R-:W-:Y:S01]  /*2a00*/  R2UR.FILL UR71, R28 ;  /* 0x000000001c4772ca */ /* 0x000fe200004e0000 */
[----:B-1----:R-:W-:Y:S01]  /*2a10*/  UIADD3 UR8, UPT, UPT, UR18, 0x7c00, URZ ;  /* 0x00007c0012087890 */ /* 0x002fe2000fffe0ff */
[----:B------:R-:W-:Y:S01]  /*2a20*/  UMOV UR13, UR37 ;  /* 0x00000025000d7c82 */ /* 0x000fe20008000000 */
[----:B------:R-:W-:Y:S01]  /*2a30*/  UMOV UR11, UR35 ;  /* 0x00000023000b7c82 */ /* 0x000fe20008000000 */
[----:B------:R-:W-:Y:S01]  /*2a40*/  UMOV UR12, UR36 ;  /* 0x00000024000c7c82 */ /* 0x000fe20008000000 */
[----:B--2---:R-:W-:Y:S05]  /*2a50*/  R2UR UR35, R6 ;  /* 0x00000000062372ca */ /* 0x004fea00000e0000 */
[----:B------:R1:W-:Y:S01]  /*2a60*/  UTMALDG.4D.IM2COL [UR8], [UR16], UR6 ;  /* 0x00000008100073b4 */ /* 0x0003e20008058006 */
[----:B------:R-:W-:Y:S01]  /*2a70*/  R2UR UR36, R5 ;  /* 0x00000000052472ca */ /* 0x000fe200000e0000 */
[----:B------:R-:W-:Y:S01]  /*2a80*/  UIADD3 UR32, UPT, UPT, UR18, 0x9800, URZ ;  /* 0x0000980012207890 */ /* 0x000fe2000fffe0ff */
[----:B------:R-:W-:Y:S01]  /*2a90*/  R2UR UR37, R7 ;  /* 0x00000000072572ca */ /* 0x000fe200000e0000 */
[----:B------:R2:W-:Y:S01]  /*2aa0*/  UTMALDG.4D.IM2COL [UR40], [UR16], UR6 ;  /* 0x00000028100073b4 */ /* 0x0005e20008058006 */
[----:B-1----:R-:W-:Y:S01]  /*2ab0*/  UIADD3 UR8, UPT, UPT, UR18, 0x8400, URZ ;  /* 0x0000840012087890 */ /* 0x002fe2000fffe0ff */
[----:B------:R-:W-:Y:S01]  /*2ac0*/  UMOV UR13, UR45 ;  /* 0x0000002d000d7c82 */ /* 0x000fe20008000000 */
[----:B------:R-:W-:Y:S01]  /*2ad0*/  UMOV UR11, UR43 ;  /* 0x0000002b000b7c82 */ /* 0x000fe20008000000 */
[----:B------:R-:W-:Y:S01]  /*2ae0*/  UMOV UR12, UR44 ;  /* 0x0000002c000c7c82 */ /* 0x000fe20008000000 */
[----:B--2---:R-:W-:Y:S05]  /*2af0*/  R2UR.FILL UR43, R45 ;  /* 0x000000002d2b72ca */ /* 0x004fea00004e0000 */
[----:B------:R1:W-:Y:S01]  /*2b00*/  UTMALDG.4D.IM2COL [UR8], [UR16], UR6 ;  /* 0x00000008100073b4 */ /* 0x0003e20008058006 */
[----:B------:R-:W-:Y:S01]  /*2b10*/  UIADD3 UR40, UPT, UPT, UR22, 0x20800, URZ ;  /* 0x0002080016287890 */ /* 0x000fe2000fffe0ff */
[----:B------:R2:W-:Y:S01]  /*2b20*/  UTMALDG.4D.IM2COL [UR64], [UR16], UR6 ;  /* 0x00000040100073b4 */ /* 0x0005e20008058006 */
[----:B-1----:R-:W-:Y:S01]  /*2b30*/  UIADD3 UR8, UPT, UPT, UR18, 0x8c00, URZ ;  /* 0x00008c0012087890 */ /* 0x002fe2000fffe0ff */
[----:B------:R-:W-:Y:S01]  /*2b40*/  UMOV UR13, UR69 ;  /* 0x00000045000d7c82 */ /* 0x000fe20008000000 */
[----:B------:R-:W-:Y:S01]  /*2b50*/  UMOV UR11, UR67 ;  /* 0x00000043000b7c82 */ /* 0x000fe20008000000 */
[----:B------:R-:W-:Y:S01]  /*2b60*/  UMOV UR12, UR68 ;  /* 0x00000044000c7c82 */ /* 0x000fe20008000000 */
[----:B--2---:R-:W-:Y:S05]  /*2b70*/  R2UR.FILL UR69, R44 ;  /* 0x000000002c4572ca */ /* 0x004fea00004e0000 */
[----:B------:R1:W-:Y:S01]  /*2b80*/  UTMALDG.4D.IM2COL [UR8], [UR16], UR6 ;  /* 0x00000008100073b4 */ /* 0x0003e20008058006 */
[----:B------:R-:W-:Y:S01]  /*2b90*/  R2UR.FILL UR68, R43 ;  /* 0x000000002b4472ca */ /* 0x000fe200004e0000 */
[----:B------:R-:W-:Y:S01]  /*2ba0*/  UIADD3 UR64, UPT, UPT, UR22, 0x1e800, URZ ;  /* 0x0001e80016407890 */ /* 0x000fe2000fffe0ff */
[----:B------:R-:W-:Y:S01]  /*2bb0*/  R2UR.FILL UR67, R42 ;  /* 0x000000002a4372ca */ /* 0x000fe200004e0000 */
        /* <DEDUP_REMOVED lines=15> */
[----:B------:R-:W-:Y:S02]  /*2cb0*/  UIADD3 UR32, UPT, UPT, UR22, 0x21000, URZ ;  /* 0x0002100016207890 */ /* 0x000fe4000fffe0ff */
[----:B-1----:R-:W-:Y:S02]  /*2cc0*/  UIADD3 UR8, UPT, UPT, UR18, 0xa400, URZ ;  /* 0x0000a40012087890 */ /* 0x002fe4000fffe0ff */
[----:B------:R-:W-:Y:S01]  /*2cd0*/  USHF.L.U32 UR18, UR30, 0x6, URZ ;  /* 0x000000061e127899 */ /* 0x000fe200080006ff */
[----:B------:R-:W-:Y:S01]  /*2ce0*/  UMOV UR11, UR75 ;  /* 0x0000004b000b7c82 */ /* 0x000fe20008000000 */
[----:B------:R-:W-:Y:S01]  /*2cf0*/  UMOV UR12, UR76 ;  /* 0x0000004c000c7c82 */ /* 0x000fe20008000000 */
[----:B------:R-:W-:Y:S04]  /*2d00*/  UMOV UR13, UR77 ;  /* 0x0000004d000d7c82 */ /* 0x000fe80008000000 */
[----:B------:R-:W-:Y:S01]  /*2d10*/  UMOV UR74, UR18 ;  /* 0x00000012004a7c82 */ /* 0x000fe20008000000 */
[----:B------:R-:W-:Y:S01]  /*2d20*/  UMOV UR66, UR18 ;  /* 0x0000001200427c82 */ /* 0x000fe20008000000 */
[----:B------:R1:W-:Y:S01]  /*2d30*/  UTMALDG.4D.IM2COL [UR72], [UR16], UR6 ;  /* 0x00000048100073b4 */ /* 0x0003e20008058006 */
[----:B------:R-:W-:Y:S01]  /*2d40*/  UMOV UR58, UR18 ;  /* 0x00000012003a7c82 */ /* 0x000fe20008000000 */
[----:B------:R-:W-:Y:S01]  /*2d50*/  UMOV UR50, UR18 ;  /* 0x0000001200327c82 */ /* 0x000fe20008000000 */
[----:B------:R-:W-:Y:S01]  /*2d60*/  UMOV UR42, UR18 ;  /* 0x00000012002a7c82 */ /* 0x000fe20008000000 */
[----:B------:R-:W-:Y:S01]  /*2d70*/  UMOV UR34, UR18 ;  /* 0x0000001200227c82 */ /* 0x000fe20008000000 */
[----:B------:R-:W-:Y:S01]  /*2d80*/  UMOV UR26, UR18 ;  /* 0x00000012001a7c82 */ /* 0x000fe20008000000 */
[----:B------:R2:W-:Y:S01]  /*2d90*/  UTMALDG.4D.IM2COL [UR8], [UR16], UR6 ;  /* 0x00000008100073b4 */ /* 0x0005e20008058006 */
[----:B-1----:R-:W-:Y:S01]  /*2da0*/  UMOV UR72, UR7 ;  /* 0x0000000700487c82 */ /* 0x002fe20008000000 */
[----:B------:R-:W-:Y:S01]  /*2db0*/  UMOV UR73, UR69 ;  /* 0x0000004500497c82 */ /* 0x000fe20008000000 */
[----:B------:R-:W-:Y:S01]  /*2dc0*/  UMOV UR65, UR72 ;  /* 0x0000004800417c82 */ /* 0x000fe20008000000 */
[----:B------:R-:W-:Y:S01]  /*2dd0*/  UMOV UR74, UR68 ;  /* 0x00000044004a7c82 */ /* 0x000fe20008000000 */
[----:B------:R-:W-:Y:S01]  /*2de0*/  UMOV UR57, UR72 ;  /* 0x0000004800397c82 */ /* 0x000fe20008000000 */
[----:B------:R-:W-:Y:S01]  /*2df0*/  UMOV UR60, UR74 ;  /* 0x0000004a003c7c82 */ /* 0x000fe20008000000 */
[----:B------:R-:W-:Y:S01]  /*2e00*/  UMOV UR61, UR73 ;  /* 0x00000049003d7c82 */ /* 0x000fe20008000000 */
[----:B------:R-:W-:Y:S01]  /*2e10*/  UMOV UR49, UR72 ;  /* 0x0000004800317c82 */ /* 0x000fe20008000000 */
[----:B--2---:R-:W-:Y:S02]  /*2e20*/  UIADD3 UR6, UP0, UPT, UR24, 0x180, URZ ;  /* 0x0000018018067890 */ /* 0x004fe4000ff1e0ff */
[----:B------:R-:W-:Y:S02]  /*2e30*/  UIADD3 UR8, UPT, UPT, UR22, 0x1ec00, URZ ;  /* 0x0001ec0016087890 */ /* 0x000fe4000fffe0ff */
[----:B------:R-:W-:Y:S01]  /*2e40*/  UIADD3.X UR7, UPT, UPT, URZ, UR25, URZ, UP0, !UPT ;  /* 0x00000019ff077290 */ /* 0x000fe200087fe4ff */
[----:B------:R-:W-:Y:S01]  /*2e50*/  UMOV UR9, UR72 ;  /* 0x0000004800097c82 */ /* 0x000fe20008000000 */
[----:B------:R-:W-:Y:S01]  /*2e60*/  UMOV UR41, UR72 ;  /* 0x0000004800297c82 */ /* 0x000fe20008000000 */
[----:B------:R-:W-:Y:S01]  /*2e70*/  UMOV UR33, UR72 ;  /* 0x0000004800217c82 */ /* 0x000fe20008000000 */
[----:B------:R-:W-:Y:S01]  /*2e80*/  UMOV UR25, UR72 ;  /* 0x0000004800197c82 */ /* 0x000fe20008000000 */
[----:B------:R-:W-:Y:S01]  /*2e90*/  UMOV UR17, UR72 ;  /* 0x0000004800117c82 */ /* 0x000fe20008000000 */
[----:B------:R-:W1:Y:S03]  /*2ea0*/  LDCU UR72, c[0x0][0x390] ;  /* 0x00007200ff4877ac */ /* 0x000e660008000800 */
[----:B------:R2:W-:Y:S01]  /*2eb0*/  UTMALDG.4D.MULTICAST [UR64], [UR6], UR23, desc[UR38] ;  /* 0x00002640060073b4 */ /* 0x0005e20008019817 */
[----:B------:R-:W-:Y:S01]  /*2ec0*/  UMOV UR11, UR67 ;  /* 0x00000043000b7c82 */ /* 0x000fe20008000000 */
[----:B------:R-:W-:Y:S01]  /*2ed0*/  UMOV UR12, UR74 ;  /* 0x0000004a000c7c82 */ /* 0x000fe20008000000 */
[----:B------:R-:W-:Y:S01]  /*2ee0*/  UMOV UR13, UR73 ;  /* 0x00000049000d7c82 */ /* 0x000fe20008000000 */
[----:B------:R-:W-:Y:S01]  /*2ef0*/  UMOV UR52, UR74 ;  /* 0x0000004a00347c82 */ /* 0x000fe20008000000 */
[----:B------:R-:W-:Y:S01]  /*2f00*/  UMOV UR53, UR73 ;  /* 0x0000004900357c82 */ /* 0x000fe20008000000 */
[----:B------:R-:W-:Y:S01]  /*2f10*/  UMOV UR44, UR74 ;  /* 0x0000004a002c7c82 */ /* 0x000fe20008000000 */
[----:B------:R4:W-:Y:S01]  /*2f20*/  UTMALDG.4D.MULTICAST [UR8], [UR6], UR23, desc[UR38] ;  /* 0x00002608060073b4 */ /* 0x0009e20008019817 */
[----:B------:R-:W-:Y:S01]  /*2f30*/  UMOV UR45, UR73 ;  /* 0x00000049002d7c82 */ /* 0x000fe20008000000 */
[----:B------:R-:W-:Y:S01]  /*2f40*/  UMOV UR36, UR74 ;  /* 0x0000004a00247c82 */ /* 0x000fe20008000000 */
[----:B------:R-:W-:Y:S01]  /*2f50*/  UMOV UR37, UR73 ;  /* 0x0000004900257c82 */ /* 0x000fe20008000000 */
[----:B------:R-:W-:Y:S01]  /*2f60*/  UIADD3 UR24, UPT, UPT, UR22, 0x21800, URZ ;  /* 0x0002180016187890 */ /* 0x000fe2000fffe0ff */
[----:B------:R-:W-:Y:S01]  /*2f70*/  UMOV UR28, UR74 ;  /* 0x0000004a001c7c82 */ /* 0x000fe20008000000 */
[----:B------:R-:W-:Y:S01]  /*2f80*/  UMOV UR29, UR73 ;  /* 0x00000049001d7c82 */ /* 0x000fe20008000000 */
[----:B------:R-:W-:Y:S01]  /*2f90*/  UIADD3 UR16, UPT, UPT, UR22, 0x22000, URZ ;  /* 0x0002200016107890 */ /* 0x000fe2000fffe0ff */
[----:B------:R-:W-:Y:S01]  /*2fa0*/  UMOV UR20, UR74 ;  /* 0x0000004a00147c82 */ /* 0x000fe20008000000 */
[----:B------:R-:W-:Y:S01]  /*2fb0*/  UMOV UR21, UR73 ;  /* 0x0000004900157c82 */ /* 0x000fe20008000000 */
[----:B--2---:R-:W-:Y:S01]  /*2fc0*/  R2UR.FILL UR67, R26 ;  /* 0x000000001a4372ca */ /* 0x004fe200004e0000 */
[----:B------:R-:W-:Y:S01]  /*2fd0*/  UIADD3 UR64, UPT, UPT, UR22, 0x1f000, URZ ;  /* 0x0001f00016407890 */ /* 0x000fe2000fffe0ff */
[----:B------:R-:W-:Y:S01]  /*2fe0*/  UMOV UR69, UR73 ;  /* 0x0000004900457c82 */ /* 0x000fe20008000000 */
[----:B------:R-:W-:Y:S01]  /*2ff0*/  UMOV UR68, UR74 ;  /* 0x0000004a00447c82 */ /* 0x000fe20008000000 */
[----:B----4-:R-:W-:Y:S09]  /*3000*/  UIADD3 UR8, UPT, UPT, UR22, 0x1f400, URZ ;  /* 0x0001f40016087890 */ /* 0x010ff2000fffe0ff */
[----:B------:R2:W-:Y:S01]  /*3010*/  UTMALDG.4D.MULTICAST [UR64], [UR6], UR23, desc[UR38] ;  /* 0x00002640060073b4 */ /* 0x0005e20008019817 */
[----:B------:R-:W-:Y:S02]  /*3020*/  UMOV UR11, UR67 ;  /* 0x00000043000b7c82 */ /* 0x000fe40008000000 */
[----:B------:R4:W-:Y:S01]  /*3030*/  UTMALDG.4D.MULTICAST [UR8], [UR6], UR23, desc[UR38] ;  /* 0x00002608060073b4 */ /* 0x0009e20008019817 */
[----:B------:R-:W-:Y:S01]  /*3040*/  UTMALDG.4D.MULTICAST [UR56], [UR6], UR23, desc[UR38] ;  /* 0x00002638060073b4 */ /* 0x000fe20008019817 */
[----:B--2---:R-:W2:Y:S01]  /*3050*/  LDCU UR69, c[0x0][0x38c] ;  /* 0x00007180ff4577ac */ /* 0x004ea20008000800 */
[----:B----4-:R-:W-:Y:S01]  /*3060*/  UIADD3 UR8, UPT, UPT, UR22, 0x1fc00, URZ ;  /* 0x0001fc0016087890 */ /* 0x010fe2000fffe0ff */
[----:B------:R-:W-:Y:S08]  /*3070*/  UMOV UR11, UR59 ;  /* 0x0000003b000b7c82 */ /* 0x000ff00008000000 */
[----:B------:R4:W-:Y:S01]  /*3080*/  UTMALDG.4D.MULTICAST [UR8], [UR6], UR23, desc[UR38] ;  /* 0x00002608060073b4 */ /* 0x0009e20008019817 */
[----:B------:R-:W-:Y:S01]  /*3090*/  UTMALDG.4D.MULTICAST [UR48], [UR6], UR23, desc[UR38] ;  /* 0x00002630060073b4 */ /* 0x000fe20008019817 */
        /* <DEDUP_REMOVED lines=15> */
[----:B------:R5:W-:Y:S01]  /*3190*/  UTMALDG.4D.MULTICAST [UR16], [UR6], UR23, desc[UR38] ;  /* 0x00002610060073b4 */ /* 0x000be20008019817 */
[----:B----4-:R-:W-:Y:S01]  /*31a0*/  UIADD3 UR8, UPT, UPT, UR22, 0x22400, URZ ;  /* 0x0002240016087890 */ /* 0x010fe2000fffe0ff */
[----:B------:R-:W-:Y:S01]  /*31b0*/  UMOV UR11, UR19 ;  /* 0x00000013000b7c82 */ /* 0x000fe20008000000 */
[----:B-----5:R-:W-:Y:S07]  /*31c0*/  UIADD3 UR17, UPT, UPT, UR74, 0x1, URZ ;  /* 0x000000014a117890 */ /* 0x020fee000fffe0ff */
[----:B------:R4:W-:Y:S01]  /*31d0*/  UTMALDG.4D.MULTICAST [UR8], [UR6], UR23, desc[UR38] ;  /* 0x00002608060073b4 */ /* 0x0009e20008019817 */
[----:B------:R-:W-:Y:S02]  /*31e0*/  UIADD3 UR16, UPT, UPT, UR73, 0x1, URZ ;  /* 0x0000000149107890 */ /* 0x000fe4000fffe0ff */
[----:B--2---:R-:W-:Y:S01]  /*31f0*/  UISETP.NE.AND UP1, UPT, UR17, UR69, UPT ;  /* 0x000000451100728c */ /* 0x004fe2000bf25270 */
[----:B------:R-:W-:Y:S10]  /*3200*/  UMOV UR20, UR55 ;  /* 0x0000003700147c82 */ /* 0x000ff40008000000 */
[----:B------:R-:W-:Y:S04]  /*3210*/  @UP1 UIADD3 UR16, UPT, UPT, UR73, URZ, URZ ;  /* 0x000000ff49101290 */ /* 0x000fe8000fffe0ff */
[----:B-1----:R-:W-:Y:S02]  /*3220*/  UISETP.NE.AND UP0, UPT, UR16, UR72, UPT ;  /* 0x000000481000728c */ /* 0x002fe4000bf05270 */
[----:B----4-:R-:W-:Y:S09]  /*3230*/  UIADD3 UR6, UPT, UPT, UR30, 0x1, URZ ;  /* 0x000000011e067890 */ /* 0x010ff2000fffe0ff */
[----:B------:R-:W-:Y:S02]  /*3240*/  @UP0 UIADD3 UR6, UPT, UPT, UR30, URZ, URZ ;  /* 0x000000ff1e060290 */ /* 0x000fe4000fffe0ff */
[----:B------:R-:W-:Y:S02]  /*3250*/  USEL UR7, UR16, URZ, UP0 ;  /* 0x000000ff10077287 */ /* 0x000fe40008000000 */
[----:B------:R-:W-:Y:S02]  /*3260*/  UISETP.NE.AND UP0, UPT, UR31, UR70, UPT ;  /* 0x000000461f00728c */ /* 0x000fe4000bf05270 */
[----:B------:R-:W-:Y:S02]  /*3270*/  USEL UR8, UR17, URZ, UP1 ;  /* 0x000000ff11087287 */ /* 0x000fe40008800000 */
[----:B------:R-:W-:Y:S01]  /*3280*/  IMAD.U32 R2, RZ, RZ, UR7 ;  /* 0x00000007ff027e24 */ /* 0x000fe2000f8e00ff */
[----:B------:R-:W-:Y:S03]  /*3290*/  UMOV UR30, UR6 ;  /* 0x00000006001e7c82 */ /* 0x000fe60008000000 */
[----:B------:R-:W-:Y:S01]  /*32a0*/  IMAD.U32 R0, RZ, RZ, UR8 ;  /* 0x00000008ff007e24 */ /* 0x000fe2000f8e00ff */
[----:B---3--:R-:W-:Y:S06]  /*32b0*/  BRA.U UP0, `(.L_x_28) ;  /* 0xffffffed00fc7547 */ /* 0x008fec000b83ffff */
.L_x_22:
[----:B------:R-:W-:Y:S01]  /*32c0*/  ULEA UR4, UR55, UR46, 0x3 ;  /* 0x0000002e37047291 */ /* 0x000fe2000f8e18ff */
[----:B------:R-:W-:Y:S01]  /*32d0*/  SHF.L.U32 R5, R4, 0x1f, RZ ;  /* 0x0000001f04057819 */ /* 0x000fe200000006ff */
[----:B------:R-:W-:Y:S01]  /*32e0*/  @!P1 SYNCS.ARRIVE.TRANS64.A1T0 RZ, [UR46+0x98], RZ ;  /* 0x000098ffffff99a7 */ /* 0x000fe2000810002e */
[----:B------:R-:W-:-:S06]  /*32f0*/  R2UR UR5, R35 ;  /* 0x00000000230572ca */ /* 0x000fcc00000e0000 */
[----:B--2---:R1:W2:Y:S07]  /*3300*/  SYNCS.PHASECHK.TRANS64.TRYWAIT P0, [UR4+0x30], R5 ;  /* 0x00003005ff0075a7 */ /* 0x0042ae0008001104 */
[----:B------:R-:W-:-:S09]  /*3310*/  UISETP.GE.AND UP0, UPT, UR5, 0x1, UPT ;  /* 0x000000010500788c */ /* 0x000fd2000bf06270 */
[----:B------:R-:W-:Y:S05]  /*3320*/  BRA.U !UP0, `(.L_x_29) ;  /* 0x0000001908bc7547 */ /* 0x000fea000b800000 */
[----:B------:R-:W3:Y:S01]  /*3330*/  LDCU.128 UR8, c[0x0][0x480] ;  /* 0x00009000ff0877ac */ /* 0x000ee20008000c00 */
        /* <DEDUP_REMOVED lines=8> */
[----:B------:R-:W4:Y:S01]  /*33c0*/  LDCU.64 UR4, c[0x0][0x490] ;  /* 0x00009200ff0477ac */ /* 0x000f220008000a00 */
[----:B---3--:R-:W-:Y:S02]  /*33d0*/  UIMAD.WIDE.U32 UR6, UR44, UR9, URZ ;  /* 0x000000092c0672a5 */ /* 0x008fe4000f8e00ff */
        /* <DEDUP_REMOVED lines=26> */
[----:B----4-:R-:W-:Y:S01]  /*3580*/  UIMAD.WIDE.U32 UR20, UR15, UR4, URZ ;  /* 0x000000040f1472a5 */ /* 0x010fe2000f8e00ff */
        /* <DEDUP_REMOVED lines=19> */
[----:B------:R-:W3:Y:S02]  /*36c0*/  LDCU.64 UR16, c[0x0][0x4b0] ;  /* 0x00009600ff1077ac */ /* 0x000ee40008000a00 */
[----:B------:R-:W-:Y:S01]  /*36d0*/  UMOV UR4, UR21 ;  /* 0x0000001500047c82 */ /* 0x000fe20008000000 */
[----:B------:R-:W3:Y:S01]  /*36e0*/  LDCU.64 UR12, c[0x0][0x4d0] ;  /* 0x00009a00ff0c77ac */ /* 0x000ee20008000a00 */
        /* <DEDUP_REMOVED lines=20> */
[----:B------:R-:W-:Y:S01]  /*3830*/  IMAD.U32 R10, RZ, RZ, UR52 ;  /* 0x00000034ff0a7e24 */ /* 0x000fe2000f8e00ff */
[----:B------:R-:W-:-:S02]  /*3840*/  USHF.R.U32.HI UR26, URZ, UR5, UR4 ;  /* 0x00000005ff1a7299 */ /* 0x000fc40008011604 */
[----:B------:R-:W-:Y:S02]  /*3850*/  UIADD3 UR5, UPT, UPT, -UR7, URZ, URZ ;  /* 0x000000ff07057290 */ /* 0x000fe4000fffe1ff */
[----:B------:R-:W-:Y:S02]  /*3860*/  UIADD3 UR4, UPT, UPT, -UR6, URZ, URZ ;  /* 0x000000ff06047290 */ /* 0x000fe4000fffe1ff */
[----:B------:R-:W-:Y:S02]  /*3870*/  UIMAD UR42, UR8, UR22, UR42 ;  /* 0x00000016082a72a4 */ /* 0x000fe4000f8e022a */
[----:B------:R-:W-:Y:S02]  /*3880*/  UIMAD UR41, UR8, UR21, UR41 ;  /* 0x00000015082972a4 */ /* 0x000fe4000f8e0229 */
[----:B------:R-:W-:Y:S02]  /*3890*/  UIMAD UR40, UR8, UR20, UR40 ;  /* 0x00000014082872a4 */ /* 0x000fe4000f8e0228 */
[----:B------:R-:W-:-:S02]  /*38a0*/  UIMAD UR39, UR8, UR5, UR39 ;  /* 0x00000005082772a4 */ /* 0x000fc4000f8e0227 */
[----:B------:R-:W-:Y:S02]  /*38b0*/  UIMAD UR25, UR8, UR25, UR47 ;  /* 0x00000019081972a4 */ /* 0x000fe4000f8e022f */
[----:B------:R-:W-:Y:S02]  /*38c0*/  UIMAD UR45, UR8, UR4, UR45 ;  /* 0x00000004082d72a4 */ /* 0x000fe4000f8e022d */
[----:B------:R-:W-:Y:S02]  /*38d0*/  UIADD3 UR8, UPT, UPT, -UR52, URZ, URZ ;  /* 0x000000ff34087290 */ /* 0x000fe4000fffe1ff */
[----:B------:R-:W-:Y:S02]  /*38e0*/  USEL UR59, UR19, UR38, !UP0 ;  /* 0x00000026133b7287 */ /* 0x000fe4000c000000 */
[----:B------:R-:W-:Y:S02]  /*38f0*/  USEL UR58, UR18, UR37, !UP0 ;  /* 0x00000025123a7287 */ /* 0x000fe4000c000000 */
[----:B------:R-:W-:-:S02]  /*3900*/  USEL UR57, UR15, UR36, !UP0 ;  /* 0x000000240f397287 */ /* 0x000fc4000c000000 */
[----:B------:R-:W-:Y:S01]  /*3910*/  USEL UR56, UR14, UR35, !UP0 ;  /* 0x000000230e387287 */ /* 0x000fe2000c000000 */
[----:B------:R-:W-:Y:S01]  /*3920*/  IMAD.U32 R20, RZ, RZ, UR59 ;  /* 0x0000003bff147e24 */ /* 0x000fe2000f8e00ff */
[----:B------:R-:W-:Y:S01]  /*3930*/  USEL UR53, UR10, UR34, !UP0 ;  /* 0x000000220a357287 */ /* 0x000fe2000c000000 */
[----:B------:R-:W-:Y:S01]  /*3940*/  IMAD.U32 R18, RZ, RZ, UR58 ;  /* 0x0000003aff127e24 */ /* 0x000fe2000f8e00ff */
[----:B------:R-:W-:Y:S01]  /*3950*/  USEL UR51, UR7, UR27, !UP0 ;  /* 0x0000001b07337287 */ /* 0x000fe2000c000000 */
[----:B------:R-:W-:Y:S01]  /*3960*/  MOV R16, UR57 ;  /* 0x0000003900107c02 */ /* 0x000fe20008000f00 */
[----:B------:R-:W-:Y:S01]  /*3970*/  USEL UR50, UR6, UR26, !UP0 ;  /* 0x0000001a06327287 */ /* 0x000fe2000c000000 */
[----:B------:R-:W-:Y:S01]  /*3980*/  IMAD.U32 R14, RZ, RZ, UR56 ;  /* 0x00000038ff0e7e24 */ /* 0x000fe2000f8e00ff */
[----:B------:R-:W-:Y:S01]  /*3990*/  UIMAD UR8, UR11, UR8, UR9 ;  /* 0x000000080b0872a4 */ /* 0x000fe2000f8e0209 */
[----:B------:R-:W-:Y:S01]  /*39a0*/  MOV R12, UR53 ;  /* 0x00000035000c7c02 */ /* 0x000fe20008000f00 */
[----:B---3--:R-:W-:Y:S01]  /*39b0*/  UIMAD UR9, UR25, UR16, UR12 ;  /* 0x00000010190972a4 */ /* 0x008fe2000f8e020c */
[----:B------:R-:W-:Y:S01]  /*39c0*/  MOV R8, UR51 ;  /* 0x0000003300087c02 */ /* 0x000fe20008000f00 */
[----:B------:R-:W-:Y:S01]  /*39d0*/  UIADD3 UR24, UPT, UPT, -UR59, URZ, URZ ;  /* 0x000000ff3b187290 */ /* 0x000fe2000fffe1ff */
[----:B------:R-:W-:Y:S01]  /*39e0*/  IMAD.U32 R6, RZ, RZ, UR50 ;  /* 0x00000032ff067e24 */ /* 0x000fe2000f8e00ff */
[----:B------:R-:W-:-:S02]  /*39f0*/  UIADD3 UR23, UPT, UPT, -UR58, URZ, URZ ;  /* 0x000000ff3a177290 */ /* 0x000fc4000fffe1ff */
[----:B------:R-:W-:Y:S01]  /*3a00*/  UIADD3 UR22, UPT, UPT, -UR57, URZ, URZ ;  /* 0x000000ff39167290 */ /* 0x000fe2000fffe1ff */
[----:B------:R-:W-:Y:S01]  /*3a10*/  MOV R19, UR9 ;  /* 0x0000000900137c02 */ /* 0x000fe20008000f00 */
[----:B------:R-:W-:Y:S02]  /*3a20*/  UIADD3 UR21, UPT, UPT, -UR56, URZ, URZ ;  /* 0x000000ff38157290 */ /* 0x000fe4000fffe1ff */
[----:B------:R-:W-:Y:S02]  /*3a30*/  UIADD3 UR20, UPT, UPT, -UR53, URZ, URZ ;  /* 0x000000ff35147290 */ /* 0x000fe4000fffe1ff */
[----:B------:R-:W-:Y:S02]  /*3a40*/  UIADD3 UR5, UPT, UPT, -UR51, URZ, URZ ;  /* 0x000000ff33057290 */ /* 0x000fe4000fffe1ff */
[----:B------:R-:W-:Y:S02]  /*3a50*/  UIADD3 UR4, UPT, UPT, -UR50, URZ, URZ ;  /* 0x000000ff32047290 */ /* 0x000fe4000fffe1ff */
[----:B------:R-:W-:-:S02]  /*3a60*/  UIMAD UR24, UR11, UR24, UR19 ;  /* 0x000000180b1872a4 */ /* 0x000fc4000f8e0213 */
[----:B------:R-:W-:Y:S02]  /*3a70*/  UIMAD UR23, UR11, UR23, UR18 ;  /* 0x000000170b1772a4 */ /* 0x000fe4000f8e0212 */
[----:B------:R-:W-:Y:S02]  /*3a80*/  UIMAD UR22, UR11, UR22, UR15 ;  /* 0x000000160b1672a4 */ /* 0x000fe4000f8e020f */
[----:B------:R-:W-:Y:S02]  /*3a90*/  UIMAD UR21, UR11, UR21, UR14 ;  /* 0x000000150b1572a4 */ /* 0x000fe4000f8e020e */
[----:B------:R-:W-:Y:S02]  /*3aa0*/  UIMAD UR20, UR11, UR20, UR10 ;  /* 0x000000140b1472a4 */ /* 0x000fe4000f8e020a */
[----:B------:R-:W-:Y:S02]  /*3ab0*/  UIMAD UR7, UR11, UR5, UR7 ;  /* 0x000000050b0772a4 */ /* 0x000fe4000f8e0207 */
[----:B------:R-:W-:-:S02]  /*3ac0*/  UIMAD UR6, UR11, UR4, UR6 ;  /* 0x000000040b0672a4 */ /* 0x000fc4000f8e0206 */
[----:B------:R-:W-:Y:S02]  /*3ad0*/  UIMAD UR11, UR44, UR16, UR12 ;  /* 0x000000102c0b72a4 */ /* 0x000fe4000f8e020c */
[----:B------:R-:W-:Y:S02]  /*3ae0*/  UIMAD UR10, UR28, UR16, UR12 ;  /* 0x000000101c0a72a4 */ /* 0x000fe4000f8e020c */
[----:B------:R-:W-:Y:S02]  /*3af0*/  UIMAD UR9, UR42, UR16, UR12 ;  /* 0x000000102a0972a4 */ /* 0x000fe4000f8e020c */
[----:B------:R-:W-:Y:S01]  /*3b00*/  IMAD.U32 R17, RZ, RZ, UR11 ;  /* 0x0000000bff117e24 */ /* 0x000fe2000f8e00ff */
[----:B------:R-:W-:Y:S01]  /*3b10*/  UIMAD UR11, UR41, UR16, UR12 ;  /* 0x00000010290b72a4 */ /* 0x000fe2000f8e020c */
[----:B------:R-:W-:Y:S01]  /*3b20*/  MOV R15, UR10 ;  /* 0x0000000a000f7c02 */ /* 0x000fe20008000f00 */
[----:B------:R-:W-:Y:S01]  /*3b30*/  UIMAD UR10, UR40, UR16, UR12 ;  /* 0x00000010280a72a4 */ /* 0x000fe2000f8e020c */
[----:B------:R-:W-:Y:S01]  /*3b40*/  IMAD.U32 R13, RZ, RZ, UR9 ;  /* 0x00000009ff0d7e24 */ /* 0x000fe2000f8e00ff */
[----:B------:R-:W-:-:S02]  /*3b50*/  UIMAD UR9, UR39, UR16, UR12 ;  /* 0x00000010270972a4 */ /* 0x000fc4000f8e020c */
[----:B------:R-:W-:Y:S01]  /*3b60*/  MOV R11, UR11 ;  /* 0x0000000b000b7c02 */ /* 0x000fe20008000f00 */
[----:B------:R-:W-:Y:S01]  /*3b70*/  UIMAD UR11, UR45, UR16, UR12 ;  /* 0x000000102d0b72a4 */ /* 0x000fe2000f8e020c */
[----:B------:R-:W-:Y:S01]  /*3b80*/  IMAD.U32 R9, RZ, RZ, UR10 ;  /* 0x0000000aff097e24 */ /* 0x000fe2000f8e00ff */
[----:B------:R-:W-:Y:S01]  /*3b90*/  UIMAD UR10, UR24, UR17, UR13 ;  /* 0x00000011180a72a4 */ /* 0x000fe2000f8e020d */
[----:B------:R-:W-:Y:S01]  /*3ba0*/  MOV R7, UR9 ;  /* 0x0000000900077c02 */ /* 0x000fe20008000f00 */
[----:B------:R-:W-:Y:S02]  /*3bb0*/  UIMAD UR9, UR23, UR17, UR13 ;  /* 0x00000011170972a4 */ /* 0x000fe4000f8e020d */
[----:B-1----:R-:W-:Y:S01]  /*3bc0*/  IMAD.U32 R5, RZ, RZ, UR11 ;  /* 0x0000000bff057e24 */ /* 0x002fe2000f8e00ff */
[----:B------:R-:W-:Y:S01]  /*3bd0*/  UIMAD UR11, UR22, UR17, UR13 ;  /* 0x00000011160b72a4 */ /* 0x000fe2000f8e020d */
[----:B------:R-:W-:Y:S01]  /*3be0*/  MOV R28, UR10 ;  /* 0x0000000a001c7c02 */ /* 0x000fe20008000f00 */
[----:B------:R-:W-:Y:S01]  /*3bf0*/  UIMAD UR10, UR21, UR17, UR13 ;  /* 0x00000011150a72a4 */ /* 0x000fe2000f8e020d */
[----:B-----5:R-:W-:Y:S01]  /*3c00*/  IMAD.U32 R27, RZ, RZ, UR9 ;  /* 0x00000009ff1b7e24 */ /* 0x020fe2000f8e00ff */
[----:B------:R-:W-:-:S02]  /*3c10*/  UIMAD UR9, UR20, UR17, UR13 ;  /* 0x00000011140972a4 */ /* 0x000fc4000f8e020d */
[----:B------:R-:W-:Y:S01]  /*3c20*/  UIMAD UR8, UR8, UR17, UR13 ;  /* 0x00000011080872a4 */ /* 0x000fe2000f8e020d */
[----:B------:R-:W-:Y:S01]  /*3c30*/  MOV R26, UR11 ;  /* 0x0000000b001a7c02 */ /* 0x000fe20008000f00 */
[----:B------:R-:W-:Y:S01]  /*3c40*/  UIMAD UR7, UR7, UR17, UR13 ;  /* 0x00000011070772a4 */ /* 0x000fe2000f8e020d */
[----:B------:R-:W-:Y:S01]  /*3c50*/  IMAD.U32 R25, RZ, RZ, UR10 ;  /* 0x0000000aff197e24 */ /* 0x000fe2000f8e00ff */
[----:B------:R-:W-:Y:S01]  /*3c60*/  UIMAD UR6, UR6, UR17, UR13 ;  /* 0x00000011060672a4 */ /* 0x000fe2000f8e020d */
[----:B------:R-:W-:Y:S01]  /*3c70*/  MOV R24, UR9 ;  /* 0x0000000900187c02 */ /* 0x000fe20008000f00 */
[----:B------:R-:W-:Y:S01]  /*3c80*/  IMAD.U32 R23, RZ, RZ, UR8 ;  /* 0x00000008ff177e24 */ /* 0x000fe2000f8e00ff */
[----:B------:R-:W1:Y:S01]  /*3c90*/  LDCU.64 UR14, c[0x0][0x4b8] ;  /* 0x00009700ff0e77ac */ /* 0x000e620008000a00 */
[----:B------:R-:W-:Y:S02]  /*3ca0*/  MOV R22, UR7 ;  /* 0x0000000700167c02 */ /* 0x000fe40008000f00 */
[----:B------:R-:W-:Y:S01]  /*3cb0*/  IMAD.U32 R21, RZ, RZ, UR6 ;  /* 0x00000006ff157e24 */ /* 0x000fe2000f8e00ff */
[----:B------:R-:W3:Y:S01]  /*3cc0*/  LDCU.64 UR4, c[0x0][0x4d8] ;  /* 0x00009b00ff0477ac */ /* 0x000ee20008000a00 */
[----:B------:R-:W-:-:S02]  /*3cd0*/  UIADD3 UR67, UPT, UPT, UR49, 0x8, URZ ;  /* 0x0000000831437890 */ /* 0x000fc4000fffe0ff */
[----:B------:R-:W-:Y:S02]  /*3ce0*/  UIADD3 UR59, UPT, UPT, UR49, 0x10, URZ ;  /* 0x00000010313b7890 */ /* 0x000fe4000fffe0ff */
[----:B------:R-:W-:Y:S02]  /*3cf0*/  UIADD3 UR51, UPT, UPT, UR49, 0x18, URZ ;  /* 0x0000001831337890 */ /* 0x000fe4000fffe0ff */
[----:B------:R-:W-:Y:S02]  /*3d00*/  UIADD3 UR43, UPT, UPT, UR49, 0x20, URZ ;  /* 0x00000020312b7890 */ /* 0x000fe4000fffe0ff */
[----:B------:R-:W-:Y:S02]  /*3d10*/  UIADD3 UR35, UPT, UPT, UR49, 0x28, URZ ;  /* 0x0000002831237890 */ /* 0x000fe4000fffe0ff */
[----:B------:R-:W-:Y:S02]  /*3d20*/  UIADD3 UR27, UPT, UPT, UR49, 0x30, URZ ;  /* 0x00000030311b7890 */ /* 0x000fe4000fffe0ff */
[----:B------:R-:W-:Y:S01]  /*3d30*/  UIADD3 UR19, UPT, UPT, UR49, 0x38, URZ ;  /* 0x0000003831137890 */ /* 0x000fe2000fffe0ff */
[----:B------:R-:W-:Y:S01]  /*3d40*/  UMOV UR20, UR55 ;  /* 0x0000003700147c82 */ /* 0x000fe20008000000 */
[----:B-1----:R-:W-:-:S10]  /*3d50*/  UMOV UR47, UR48 ;  /* 0x00000030002f7c82 */ /* 0x002fd40008000000 */
.L_x_35:
        /* <DEDUP_REMOVED lines=8> */
.L_x_30:
[----:B------:R-:W-:Y:S11]  /*3de0*/  R2UR UR6, R44 ;  /* 0x000000002c0672ca */ /* 0x000ff600000e0000 */
[----:B------:R-:W-:Y:S02]  /*3df0*/  @!UPT UIADD3 URZ, UPT, UPT, URZ, URZ, URZ ;  /* 0x000000fffffff290 */ /* 0x000fe4000fffe0ff */
[----:B------:R2:W-:Y:S01]  /*3e00*/  @!P3 SYNCS.ARRIVE.TRANS64 RZ, [UR6], R38 ;  /* 0x00000026ffffb9a7 */ /* 0x0005e20008000006 */
[----:B------:R-:W-:Y:S04]  /*3e10*/  ULOP3.LUT UR6, UR62, 0x2, URZ, 0xfc, !UPT ;  /* 0x000000023e067892 */ /* 0x000fe8000f8efcff */
[----:B------:R-:W-:Y:S09]  /*3e20*/  UISETP.NE.AND UP0, UPT, UR6, 0x2, UPT ;  /* 0x000000020600788c */ /* 0x000ff2000bf05270 */
[----:B------:R-:W-:Y:S05]  /*3e30*/  BRA.U UP0, `(.L_x_32) ;  /* 0x0000000100047547 */ /* 0x000fea000b800000 */
[----:B---3--:R-:W-:Y:S05]  /*3e40*/  BPT.TRAP 0x1 ;  /* 0x000000040000795c */ /* 0x008fea0000300000 */
.L_x_32:
[----:B------:R-:W-:Y:S04]  /*3e50*/  BSSY.RECONVERGENT B0, `(.L_x_33) ;  /* 0x0000003000007945 */ /* 0x000fe80003800200 */
[----:B------:R-:W-:Y:S05]  /*3e60*/  @P2 BRA `(.L_x_34) ;  /* 0x0000000000042947 */ /* 0x000fea0003800000 */
[----:B---3--:R-:W-:Y:S05]  /*3e70*/  BPT.TRAP 0x1 ;  /* 0x000000040000795c */ /* 0x008fea0000300000 */
.L_x_34:
[----:B---3--:R-:W-:Y:S05]  /*3e80*/  BSYNC.RECONVERGENT B0 ;  /* 0x0000000000007941 */ /* 0x008fea0003800200 */
.L_x_33:
        /* <DEDUP_REMOVED lines=9> */
[----:B------:R-:W-:Y:S01]  /*3f20*/  R2UR UR68, R28 ;  /* 0x000000001c4472ca */ /* 0x000fe200000e0000 */
[----:B------:R-:W-:Y:S01]  /*3f30*/  USHF.L.U32 UR66, UR30, 0x6, URZ ;  /* 0x000000061e427899 */ /* 0x000fe200080006ff */
[----:B------:R-:W-:Y:S01]  /*3f40*/  R2UR UR69, R20 ;  /* 0x00000000144572ca */ /* 0x000fe200000e0000 */
[----:B------:R-:W-:Y:S01]  /*3f50*/  UIMAD UR7, UR25, UR14, UR4 ;  /* 0x0000000e190772a4 */ /* 0x000fe2000f8e0204 */
[----:B------:R-:W-:Y:S01]  /*3f60*/  MOV.SPILL R40, UR35 ;  /* 0x0000002300287c02 */ /* 0x000fe20009000f00 */
[----:B------:R-:W-:Y:S01]  /*3f70*/  UIMAD UR6, UR24, UR15, UR5 ;  /* 0x0000000f180672a4 */ /* 0x000fe2000f8e0205 */
[----:B------:R-:W-:Y:S01]  /*3f80*/  R2UR UR35, R17 ;  /* 0x00000000112372ca */ /* 0x000fe200000e0000 */
[----:B------:R-:W-:Y:S01]  /*3f90*/  USEL UR10, URZ, 0x1, UP0 ;  /* 0x00000001ff0a7887 */ /* 0x000fe20008000000 */
[----:B------:R-:W-:Y:S01]  /*3fa0*/  R2UR UR36, R27 ;  /* 0x000000001b2472ca */ /* 0x000fe200000e0000 */
[----:B---3--:R-:W-:Y:S01]  /*3fb0*/  UIADD3 UR16, UP1, UPT, UR28, 0x80, URZ ;  /* 0x000000801c107890 */ /* 0x008fe2000ff3e0ff */
[----:B------:R-:W-:Y:S01]  /*3fc0*/  R2UR UR37, R18 ;  /* 0x00000000122572ca */ /* 0x000fe200000e0000 */
[----:B------:R-:W-:Y:S01]  /*3fd0*/  USEL UR55, UR8, URZ, UP0 ;  /* 0x000000ff08377287 */ /* 0x000fe20008000000 */
[----:B------:R-:W-:Y:S01]  /*3fe0*/  MOV.SPILL R41, UR59 ;  /* 0x0000003b00297c02 */ /* 0x000fe20009000f00 */
[----:B------:R-:W-:Y:S01]  /*3ff0*/  UPRMT UR6, UR7, 0x40, UR6 ;  /* 0x0000004007067896 */ /* 0x000fe20008000006 */
[----:B------:R-:W-:Y:S01]  /*4000*/  LOP3.LUT R4, R4, UR10, RZ, 0x3c, !PT ;  /* 0x0000000a04047c12 */ /* 0x000fe2000f8e3cff */
[----:B------:R-:W-:Y:S01]  /*4010*/  UIADD3.X UR17, UPT, UPT, URZ, UR29, URZ, UP1, !UPT ;  /* 0x0000001dff117290 */ /* 0x000fe20008ffe4ff */
[----:B------:R-:W-:Y:S01]  /*4020*/  R2UR UR59, R15 ;  /* 0x000000000f3b72ca */ /* 0x000fe200000e0000 */
[----:B------:R-:W-:Y:S01]  /*4030*/  ULEA UR13, UR55, UR46, 0x3 ;  /* 0x0000002e370d7291 */ /* 0x000fe2000f8e18ff */
[----:B------:R-:W-:Y:S01]  /*4040*/  SHF.L.U32 R44, R4, 0x1f, RZ ;  /* 0x0000001f042c7819 */ /* 0x000fe200000006ff */
[----:B------:R-:W-:Y:S01]  /*4050*/  UPRMT UR6, UR6, 0x5410, URZ ;  /* 0x0000541006067896 */ /* 0x000fe200080000ff */
[----:B------:R-:W-:Y:S01]  /*4060*/  R2UR UR60, R26 ;  /* 0x000000001a3c72ca */ /* 0x000fe200000e0000 */
[----:B------:R-:W-:Y:S01]  /*4070*/  UIADD3 UR64, UPT, UPT, UR18, 0x6800, URZ ;  /* 0x0000680012407890 */ /* 0x000fe2000fffe0ff */
[----:B------:R-:W-:Y:S01]  /*4080*/  R2UR UR61, R16 ;  /* 0x00000000103d72ca */ /* 0x000fe200000e0000 */
[----:B------:R-:W-:Y:S01]  /*4090*/  UIADD3 UR8, UPT, UPT, UR18, 0x6c00, URZ ;  /* 0x00006c0012087890 */ /* 0x000fe2000fffe0ff */
[----:B------:R-:W-:Y:S01]  /*40a0*/  MOV.SPILL R45, UR43 ;  /* 0x0000002b002d7c02 */ /* 0x000fe20009000f00 */
[----:B------:R-:W-:Y:S01]  /*40b0*/  UIADD3 UR10, UPT, UPT, UR66, 0x20, URZ ;  /* 0x00000020420a7890 */ /* 0x000fe2000fffe0ff */
[----:B------:R4:W1:Y:S01]  /*40c0*/  SYNCS.PHASECHK.TRANS64.TRYWAIT P0, [UR13+0x30], R44 ;  /* 0x0000302cff0075a7 */ /* 0x000862000800110d */
[----:B------:R-:W-:Y:S01]  /*40d0*/  UMOV UR9, UR65 ;  /* 0x0000004100097c82 */ /* 0x000fe20008000000 */
[----:B------:R-:W-:Y:S01]  /*40e0*/  UMOV UR11, UR67 ;  /* 0x00000043000b7c82 */ /* 0x000fe20008000000 */
[----:B------:R-:W-:Y:S01]  /*40f0*/  UMOV UR12, UR68 ;  /* 0x00000044000c7c82 */ /* 0x000fe20008000000 */
[----:B------:R3:W-:Y:S01]  /*4100*/  UTMALDG.4D.IM2COL [UR64], [UR16], UR6 ;  /* 0x00000040100073b4 */ /* 0x0007e20008058006 */
[----:B------:R-:W-:Y:S01]  /*4110*/  UMOV UR13, UR69 ;  /* 0x00000045000d7c82 */ /* 0x000fe20008000000 */
[----:B------:R-:W-:Y:S01]  /*4120*/  UMOV UR75, UR35 ;  /* 0x00000023004b7c82 */ /* 0x000fe20008000000 */
[----:B------:R-:W-:Y:S01]  /*4130*/  UIADD3 UR32, UPT, UPT, UR18, 0x7000, URZ ;  /* 0x0000700012207890 */ /* 0x000fe2000fffe0ff */
[----:B------:R-:W-:Y:S01]  /*4140*/  R2UR UR43, R11 ;  /* 0x000000000b2b72ca */ /* 0x000fe200000e0000 */
[----:B------:R-:W-:Y:S01]  /*4150*/  UIADD3 UR72, UPT, UPT, UR18, 0x7400, URZ ;  /* 0x0000740012487890 */ /* 0x000fe2000fffe0ff */
[----:B------:R-:W-:Y:S01]  /*4160*/  R2UR UR44, R24 ;  /* 0x00000000182c72ca */ /* 0x000fe200000e0000 */
[----:B------:R-:W-:Y:S01]  /*4170*/  UMOV UR74, UR10 ;  /* 0x0000000a004a7c82 */ /* 0x000fe20008000000 */
        /* <DEDUP_REMOVED lines=9> */
[----:B------:R-:W-:Y:S01]  /*4210*/  UIADD3 UR56, UPT, UPT, UR18, 0x7800, URZ ;  /* 0x0000780012387890 */ /* 0x000fe2000fffe0ff */
[----:B------:R-:W-:Y:S01]  /*4220*/  R2UR UR45, R12 ;  /* 0x000000000c2d72ca */ /* 0x000fe200000e0000 */
[----:B------:R-:W-:Y:S01]  /*4230*/  UMOV UR58, UR7 ;  /* 0x00000007003a7c82 */ /* 0x000fe20008000000 */
[----:B------:R-:W-:Y:S01]  /*4240*/  UIADD3 UR40, UPT, UPT, UR18, 0x8800, URZ ;  /* 0x0000880012287890 */ /* 0x000fe2000fffe0ff */
[----:B------:R-:W-:Y:S01]  /*4250*/  MOV.SPILL R43, UR63 ;  /* 0x0000003f002b7c02 */ /* 0x000fe20009000f00 */
[----:B------:R-:W-:Y:S01]  /*4260*/  UMOV UR42, UR7 ;  /* 0x00000007002a7c82 */ /* 0x000fe20008000000 */
[----:B------:R-:W-:Y:S01]  /*4270*/  MOV.SPILL R46, UR46 ;  /* 0x0000002e002e7c02 */ /* 0x000fe20009000f00 */
[----:B------:R-:W-:Y:S01]  /*4280*/  UIADD3 UR22, UP0, UPT, UR28, 0x180, URZ ;  /* 0x000001801c167890 */ /* 0x000fe2000ff1e0ff */
[----:B------:R-:W-:Y:S01]  /*4290*/  R2UR.FILL UR63, R43 ;  /* 0x000000002b3f72ca */ /* 0x000fe200004e0000 */
[----:B------:R-:W-:Y:S01]  /*42a0*/  UMOV UR31, 0x30000 ;  /* 0x00030000001f7882 */ /* 0x000fe20000000000 */
[----:B------:R-:W-:Y:S01]  /*42b0*/  R2UR.FILL UR46, R46 ;  /* 0x000000002e2e72ca */ /* 0x000fe200004e0000 */
[----:B------:R-:W-:Y:S01]  /*42c0*/  UIADD3.X UR23, UPT, UPT, URZ, UR29, URZ, UP0, !UPT ;  /* 0x0000001dff177290 */ /* 0x000fe200087fe4ff */
[----:B------:R-:W-:Y:S01]  /*42d0*/  R2UR UR21, R29 ;  /* 0x000000001d1572ca */ /* 0x000fe200000e0000 */
[----:B------:R-:W-:Y:S01]  /*42e0*/  UMOV UR38, 0x0 ;  /* 0x0000000000267882 */ /* 0x000fe20000000000 */
[----:B------:R-:W-:Y:S01]  /*42f0*/  UMOV UR39, 0x10000000 ;  /* 0x1000000000277882 */ /* 0x000fe20000000000 */
[----:B------:R-:W-:Y:S02]  /*4300*/  MOV.SPILL R47, UR47 ;  /* 0x0000002f002f7c02 */ /* 0x000fe40009000f00 */
[----:B------:R-:W-:Y:S02]  /*4310*/  MOV.SPILL R42, UR62 ;  /* 0x0000003e002a7c02 */ /* 0x000fe40009000f00 */
[----:B------:R-:W-:Y:S02]  /*4320*/  R2UR.FILL UR47, R47 ;  /* 0x000000002f2f72ca */ /* 0x000fe400004e0000 */
[----:B------:R-:W-:Y:S01]  /*4330*/  MOV.SPILL R39, UR71 ;  /* 0x0000004700277c02 */ /* 0x000fe20009000f00 */
[----:B---3--:R-:W-:Y:S01]  /*4340*/  UIADD3 UR64, UPT, UPT, UR18, 0x8000, URZ ;  /* 0x0000800012407890 */ /* 0x008fe2000fffe0ff */
[----:B------:R-:W-:Y:S01]  /*4350*/  R2UR UR67, R13 ;  /* 0x000000000d4372ca */ /* 0x000fe200000e0000 */
[----:B------:R-:W-:Y:S01]  /*4360*/  UMOV UR65, UR26 ;  /* 0x0000001a00417c82 */ /* 0x000fe20008000000 */
[----:B------:R-:W-:Y:S01]  /*4370*/  R2UR UR68, R25 ;  /* 0x00000000194472ca */ /* 0x000fe200000e0000 */
[----:B------:R-:W-:Y:S01]  /*4380*/  UMOV UR66, UR7 ;  /* 0x0000000700427c82 */ /* 0x000fe20008000000 */
[----:B------:R-:W-:Y:S02]  /*4390*/  R2UR UR69, R14 ;  /* 0x000000000e4572ca */ /* 0x000fe400000e0000 */
[----:B--2---:R-:W-:Y:S01]  /*43a0*/  MOV.SPILL R38, UR70 ;  /* 0x0000004600267c02 */ /* 0x004fe20009000f00 */
[----:B-----5:R-:W-:Y:S01]  /*43b0*/  UMOV UR9, UR36 ;  /* 0x0000002400097c82 */ /* 0x020fe20008000000 */
[----:B------:R-:W-:Y:S01]  /*43c0*/  UMOV UR8, UR37 ;  /* 0x0000002500087c82 */ /* 0x000fe20008000000 */
[----:B------:R-:W-:Y:S01]  /*43d0*/  UMOV UR76, UR9 ;  /* 0x00000009004c7c82 */ /* 0x000fe20008000000 */
[----:B------:R-:W-:Y:S01]  /*43e0*/  UMOV UR77, UR8 ;  /* 0x00000008004d7c82 */ /* 0x000fe20008000000 */
[----:B------:R-:W-:Y:S01]  /*43f0*/  UIADD3 UR8, UPT, UPT, UR18, 0x7c00, URZ ;  /* 0x00007c0012087890 */ /* 0x000fe2000fffe0ff */
[----:B------:R2:W-:Y:S01]  /*4400*/  UTMALDG.4D.IM2COL [UR72], [UR16], UR6 ;  /* 0x00000048100073b4 */ /* 0x0005e20008058006 */
[----:B------:R-:W-:Y:S01]  /*4410*/  UMOV UR9, UR26 ;  /* 0x0000001a00097c82 */ /* 0x000fe20008000000 */
[----:B------:R-:W-:Y:S01]  /*4420*/  UMOV UR11, UR59 ;  /* 0x0000003b000b7c82 */ /* 0x000fe20008000000 */
[----:B------:R-:W-:Y:S01]  /*4430*/  UMOV UR12, UR60 ;  /* 0x0000003c000c7c82 */ /* 0x000fe20008000000 */
[----:B------:R-:W-:Y:S01]  /*4440*/  UMOV UR13, UR61 ;  /* 0x0000003d000d7c82 */ /* 0x000fe20008000000 */
[----:B----4-:R-:W-:Y:S01]  /*4450*/  R2UR UR35, R7 ;  /* 0x00000000072372ca */ /* 0x010fe200000e0000 */
[----:B------:R-:W-:Y:S01]  /*4460*/  UIADD3 UR32, UPT, UPT, UR18, 0x9800, URZ ;  /* 0x0000980012207890 */ /* 0x000fe2000fffe0ff */
[----:B------:R-:W-:Y:S01]  /*4470*/  R2UR UR36, R22 ;  /* 0x00000000162472ca */ /* 0x000fe200000e0000 */
[----:B------:R3:W-:Y:S01]  /*4480*/  UTMALDG.4D.IM2COL [UR56], [UR16], UR6 ;  /* 0x00000038100073b4 */ /* 0x0007e20008058006 */
[----:B------:R-:W-:Y:S02]  /*4490*/  R2UR UR37, R8 ;  /* 0x00000000082572ca */ /* 0x000fe400000e0000 */
[----:B------:R-:W-:Y:S02]  /*44a0*/  R2UR.FILL UR62, R42 ;  /* 0x000000002a3e72ca */ /* 0x000fe400004e0000 */
[----:B------:R-:W-:Y:S02]  /*44b0*/  R2UR.FILL UR71, R39 ;  /* 0x00000000274772ca */ /* 0x000fe400004e0000 */
[----:B------:R-:W-:Y:S01]  /*44c0*/  R2UR.FILL UR70, R38 ;  /* 0x00000000264672ca */ /* 0x000fe200004e0000 */
[----:B------:R4:W-:Y:S06]  /*44d0*/  UTMALDG.4D.IM2COL [UR8], [UR16], UR6 ;  /* 0x00000008100073b4 */ /* 0x0009ec0008058006 */
[----:B------:R-:W-:Y:S01]  /*44e0*/  UMOV UR7, UR37 ;  /* 0x0000002500077c82 */ /* 0x000fe20008000000 */
[----:B------:R5:W-:Y:S01]  /*44f0*/  UTMALDG.4D.IM2COL [UR64], [UR16], UR6 ;  /* 0x00000040100073b4 */ /* 0x000be20008058006 */
[----:B--2---:R-:W-:Y:S01]  /*4500*/  UIADD3 UR72, UPT, UPT, UR18, 0x8400, URZ ;  /* 0x0000840012487890 */ /* 0x004fe2000fffe0ff */
[----:B------:R-:W-:Y:S01]  /*4510*/  UMOV UR75, UR67 ;  /* 0x00000043004b7c82 */ /* 0x000fe20008000000 */
[----:B---3--:R-:W-:Y:S01]  /*4520*/  R2UR UR59, R9 ;  /* 0x00000000093b72ca */ /* 0x008fe200000e0000 */
[----:B------:R-:W-:Y:S01]  /*4530*/  UIADD3 UR56, UPT, UPT, UR18, 0x9000, URZ ;  /* 0x0000900012387890 */ /* 0x000fe2000fffe0ff */
[----:B------:R-:W-:Y:S02]  /*4540*/  R2UR UR60, R23 ;  /* 0x00000000173c72ca */ /* 0x000fe400000e0000 */
[----:B------:R-:W-:Y:S01]  /*4550*/  R2UR UR61, R10 ;  /* 0x000000000a3d72ca */ /* 0x000fe200000e0000 */
[----:B----4-:R-:W-:Y:S01]  /*4560*/  UMOV UR9, UR68 ;  /* 0x0000004400097c82 */ /* 0x010fe20008000000 */
        /* <DEDUP_REMOVED lines=9> */
[----:B-----5:R-:W-:Y:S01]  /*4600*/  R2UR UR67, R5 ;  /* 0x00000000054372ca */ /* 0x020fe200000e0000 */
[----:B------:R-:W-:Y:S01]  /*4610*/  UIADD3 UR64, UPT, UPT, UR18, 0xa000, URZ ;  /* 0x0000a00012407890 */ /* 0x000fe2000fffe0ff */
[----:B------:R-:W-:Y:S01]  /*4620*/  R2UR UR68, R21 ;  /* 0x00000000154472ca */ /* 0x000fe200000e0000 */
[----:B------:R3:W-:Y:S01]  /*4630*/  UTMALDG.4D.IM2COL [UR40], [UR16], UR6 ;  /* 0x00000028100073b4 */ /* 0x0007e20008058006 */
[----:B------:R-:W-:Y:S01]  /*4640*/  R2UR UR69, R6 ;  /* 0x00000000064572ca */ /* 0x000fe200000e0000 */
[----:B------:R4:W-:Y:S01]  /*4650*/  UTMALDG.4D.IM2COL [UR8], [UR16], UR6 ;  /* 0x00000008100073b4 */ /* 0x0009e20008058006 */
[----:B------:R5:W-:Y:S01]  /*4660*/  UTMALDG.4D.IM2COL [UR56], [UR16], UR6 ;  /* 0x00000038100073b4 */ /* 0x000be20008058006 */
[----:B--2---:R-:W-:Y:S01]  /*4670*/  UIADD3 UR72, UPT, UPT, UR18, 0x9400, URZ ;  /* 0x0000940012487890 */ /* 0x004fe2000fffe0ff */
[----:B------:R-:W-:Y:S01]  /*4680*/  UMOV UR75, UR59 ;  /* 0x0000003b004b7c82 */ /* 0x000fe20008000000 */
[----:B---3--:R-:W-:Y:S01]  /*4690*/  R2UR.FILL UR43, R45 ;  /* 0x000000002d2b72ca */ /* 0x008fe200004e0000 */
[----:B----4-:R-:W-:Y:S01]  /*46a0*/  UMOV UR9, UR60 ;  /* 0x0000003c00097c82 */ /* 0x010fe20008000000 */
[----:B------:R-:W-:Y:S01]  /*46b0*/  UMOV UR8, UR61 ;  /* 0x0000003d00087c82 */ /* 0x000fe20008000000 */
[----:B------:R-:W-:Y:S01]  /*46c0*/  UMOV UR76, UR9 ;  /* 0x00000009004c7c82 */ /* 0x000fe20008000000 */
[----:B------:R-:W-:Y:S01]  /*46d0*/  UMOV UR77, UR8 ;  /* 0x00000008004d7c82 */ /* 0x000fe20008000000 */
[----:B------:R-:W-:Y:S02]  /*46e0*/  UMOV UR9, UR26 ;  /* 0x0000001a00097c82 */ /* 0x000fe40008000000 */
[----:B------:R2:W-:Y:S01]  /*46f0*/  UTMALDG.4D.IM2COL [UR72], [UR16], UR6 ;  /* 0x00000048100073b4 */ /* 0x0005e20008058006 */
[----:B------:R-:W-:Y:S01]  /*4700*/  UIADD3 UR8, UPT, UPT, UR18, 0x9c00, URZ ;  /* 0x00009c0012087890 */ /* 0x000fe2000fffe0ff */
[----:B------:R-:W-:Y:S01]  /*4710*/  UMOV UR11, UR35 ;  /* 0x00000023000b7c82 */ /* 0x000fe20008000000 */
[----:B------:R-:W-:Y:S01]  /*4720*/  UMOV UR12, UR36 ;  /* 0x00000024000c7c82 */ /* 0x000fe20008000000 */
[----:B------:R-:W-:Y:S01]  /*4730*/  UMOV UR13, UR7 ;  /* 0x00000007000d7c82 */ /* 0x000fe20008000000 */
[----:B-----5:R-:W-:Y:S01]  /*4740*/  R2UR.FILL UR59, R41 ;  /* 0x00000000293b72ca */ /* 0x020fe200004e0000 */
[----:B------:R-:W-:Y:S01]  /*4750*/  ULEA UR7, UR20, UR63, 0xc ;  /* 0x0000003f14077291 */ /* 0x000fe2000f8e60ff */
[----:B------:R3:W-:Y:S03]  /*4760*/  UTMALDG.4D.IM2COL [UR32], [UR16], UR6 ;  /* 0x00000020100073b4 */ /* 0x0007e60008058006 */
[----:B------:R-:W-:Y:S04]  /*4770*/  ULEA UR7, UR7, UR46, 0x2 ;  /* 0x0000002e07077291 */ /* 0x000fe8000f8e10ff */
[----:B------:R-:W-:Y:S01]  /*4780*/  UIADD3 UR56, UPT, UPT, UR7, 0x1f800, URZ ;  /* 0x0001f80007387890 */ /* 0x000fe2000fffe0ff */
[----:B------:R4:W-:Y:S01]  /*4790*/  UTMALDG.4D.IM2COL [UR8], [UR16], UR6 ;  /* 0x00000008100073b4 */ /* 0x0009e20008058006 */
[----:B------:R-:W-:Y:S02]  /*47a0*/  UIADD3 UR48, UPT, UPT, UR7, 0x20000, URZ ;  /* 0x0002000007307890 */ /* 0x000fe4000fffe0ff */
[----:B------:R-:W-:Y:S02]  /*47b0*/  UIADD3 UR40, UPT, UPT, UR7, 0x20800, URZ ;  /* 0x0002080007287890 */ /* 0x000fe4000fffe0ff */
[----:B--2---:R-:W-:Y:S01]  /*47c0*/  UIADD3 UR72, UPT, UPT, UR7, 0x1e800, URZ ;  /* 0x0001e80007487890 */ /* 0x004fe2000fffe0ff */
[----:B------:R-:W-:Y:S01]  /*47d0*/  UMOV UR75, UR21 ;  /* 0x00000015004b7c82 */ /* 0x000fe20008000000 */
[----:B------:R-:W-:Y:S01]  /*47e0*/  UMOV UR76, UR25 ;  /* 0x00000019004c7c82 */ /* 0x000fe20008000000 */
[----:B------:R-:W-:Y:S01]  /*47f0*/  UMOV UR77, UR24 ;  /* 0x00000018004d7c82 */ /* 0x000fe20008000000 */
[----:B---3--:R-:W-:Y:S01]  /*4800*/  R2UR.FILL UR35, R40 ;  /* 0x00000000282372ca */ /* 0x008fe200004e0000 */
[----:B------:R-:W-:Y:S02]  /*4810*/  UIADD3 UR32, UPT, UPT, UR7, 0x21000, URZ ;  /* 0x0002100007207890 */ /* 0x000fe4000fffe0ff */
[----:B----4-:R-:W-:Y:S02]  /*4820*/  UIADD3 UR8, UPT, UPT, UR18, 0xa400, URZ ;  /* 0x0000a40012087890 */ /* 0x010fe4000fffe0ff */
        /* <DEDUP_REMOVED lines=11> */
[----:B------:R3:W-:Y:S01]  /*48e0*/  UTMALDG.4D.IM2COL [UR8], [UR16], UR6 ;  /* 0x00000008100073b4 */ /* 0x0007e20008058006 */
[----:B------:R4:W-:Y:S01]  /*48f0*/  UTMALDG.4D.MULTICAST [UR72], [UR22], UR31, desc[UR38] ;  /* 0x00002648160073b4 */ /* 0x0009e2000801981f */
[----:B--2---:R-:W-:Y:S01]  /*4900*/  R2UR.FILL UR67, R37 ;  /* 0x00000000254372ca */ /* 0x004fe200004e0000 */
[----:B------:R-:W-:Y:S02]  /*4910*/  UIADD3 UR64, UPT, UPT, UR7, 0x1f000, URZ ;  /* 0x0001f00007407890 */ /* 0x000fe4000fffe0ff */
[----:B---3--:R-:W-:Y:S01]  /*4920*/  UIADD3 UR8, UPT, UPT, UR7, 0x1ec00, URZ ;  /* 0x0001ec0007087890 */ /* 0x008fe2000fffe0ff */
[----:B------:R-:W-:Y:S01]  /*4930*/  UMOV UR11, UR21 ;  /* 0x00000015000b7c82 */ /* 0x000fe20008000000 */
[----:B------:R-:W2:Y:S01]  /*4940*/  LDCU UR6, c[0x0][0x38c] ;  /* 0x00007180ff0677ac */ /* 0x000ea20008000800 */
[----:B------:R-:W-:Y:S01]  /*4950*/  UIADD3 UR16, UPT, UPT, UR7, 0x22000, URZ ;  /* 0x0002200007107890 */ /* 0x000fe2000fffe0ff */
[----:B----4-:R-:W-:Y:S01]  /*4960*/  UMOV UR77, UR26 ;  /* 0x0000001a004d7c82 */ /* 0x010fe20008000000 */
        /* <DEDUP_REMOVED lines=10> */
[----:B------:R-:W-:Y:S01]  /*4a10*/  UMOV UR49, UR77 ;  /* 0x0000004d00317c82 */ /* 0x000fe20008000000 */
[----:B------:R-:W-:Y:S01]  /*4a20*/  UMOV UR41, UR77 ;  /* 0x0000004d00297c82 */ /* 0x000fe20008000000 */
[----:B------:R-:W-:Y:S01]  /*4a30*/  UMOV UR33, UR77 ;  /* 0x0000004d00217c82 */ /* 0x000fe20008000000 */
[----:B------:R-:W-:Y:S01]  /*4a40*/  UMOV UR25, UR77 ;  /* 0x0000004d00197c82 */ /* 0x000fe20008000000 */
[----:B------:R-:W-:Y:S01]  /*4a50*/  UTMALDG.4D.MULTICAST [UR64], [UR22], UR31, desc[UR38] ;  /* 0x00002640160073b4 */ /* 0x000fe2000801981f */
[----:B------:R-:W-:Y:S01]  /*4a60*/  UMOV UR60, UR75 ;  /* 0x0000004b003c7c82 */ /* 0x000fe20008000000 */
[----:B------:R-:W-:Y:S01]  /*4a70*/  UMOV UR61, UR76 ;  /* 0x0000004c003d7c82 */ /* 0x000fe20008000000 */
[----:B------:R-:W-:Y:S01]  /*4a80*/  UMOV UR52, UR75 ;  /* 0x0000004b00347c82 */ /* 0x000fe20008000000 */
[----:B------:R-:W-:Y:S01]  /*4a90*/  UMOV UR53, UR76 ;  /* 0x0000004c00357c82 */ /* 0x000fe20008000000 */
[----:B------:R-:W-:Y:S01]  /*4aa0*/  UMOV UR44, UR75 ;  /* 0x0000004b002c7c82 */ /* 0x000fe20008000000 */
[----:B------:R-:W-:Y:S01]  /*4ab0*/  UMOV UR45, UR76 ;  /* 0x0000004c002d7c82 */ /* 0x000fe20008000000 */
[----:B------:R-:W-:Y:S01]  /*4ac0*/  UMOV UR36, UR75 ;  /* 0x0000004b00247c82 */ /* 0x000fe20008000000 */
[----:B------:R-:W-:Y:S01]  /*4ad0*/  UMOV UR37, UR76 ;  /* 0x0000004c00257c82 */ /* 0x000fe20008000000 */
[----:B------:R-:W-:Y:S01]  /*4ae0*/  UIADD3 UR24, UPT, UPT, UR7, 0x21800, URZ ;  /* 0x0002180007187890 */ /* 0x000fe2000fffe0ff */
[----:B------:R-:W-:Y:S01]  /*4af0*/  UMOV UR28, UR75 ;  /* 0x0000004b001c7c82 */ /* 0x000fe20008000000 */
[----:B------:R-:W-:Y:S01]  /*4b00*/  UMOV UR29, UR76 ;  /* 0x0000004c001d7c82 */ /* 0x000fe20008000000 */
[----:B------:R-:W-:Y:S01]  /*4b10*/  UMOV UR26, UR18 ;  /* 0x00000012001a7c82 */ /* 0x000fe20008000000 */
[----:B------:R-:W-:Y:S01]  /*4b20*/  UMOV UR17, UR77 ;  /* 0x0000004d00117c82 */ /* 0x000fe20008000000 */
[----:B------:R-:W4:Y:S01]  /*4b30*/  LDCU UR77, c[0x0][0x390] ;  /* 0x00007200ff4d77ac */ /* 0x000f220008000800 */
[----:B------:R-:W-:Y:S01]  /*4b40*/  UMOV UR20, UR75 ;  /* 0x0000004b00147c82 */ /* 0x000fe20008000000 */
[----:B------:R-:W-:Y:S01]  /*4b50*/  UMOV UR21, UR76 ;  /* 0x0000004c00157c82 */ /* 0x000fe20008000000 */
[----:B---3--:R-:W-:Y:S01]  /*4b60*/  UIADD3 UR8, UPT, UPT, UR7, 0x1f400, URZ ;  /* 0x0001f40007087890 */ /* 0x008fe2000fffe0ff */
[----:B------:R-:W-:Y:S08]  /*4b70*/  UMOV UR11, UR67 ;  /* 0x00000043000b7c82 */ /* 0x000ff00008000000 */
[----:B------:R3:W-:Y:S01]  /*4b80*/  UTMALDG.4D.MULTICAST [UR8], [UR22], UR31, desc[UR38] ;  /* 0x00002608160073b4 */ /* 0x0007e2000801981f */
[----:B------:R-:W-:Y:S01]  /*4b90*/  UTMALDG.4D.MULTICAST [UR56], [UR22], UR31, desc[UR38] ;  /* 0x00002638160073b4 */ /* 0x000fe2000801981f */
        /* <DEDUP_REMOVED lines=15> */
[----:B------:R5:W-:Y:S01]  /*4c90*/  UTMALDG.4D.MULTICAST [UR24], [UR22], UR31, desc[UR38] ;  /* 0x00002618160073b4 */ /* 0x000be2000801981f */
[----:B---3--:R-:W-:Y:S01]  /*4ca0*/  UIADD3 UR8, UPT, UPT, UR7, 0x21c00, URZ ;  /* 0x00021c0007087890 */ /* 0x008fe2000fffe0ff */
[----:B------:R-:W-:Y:S01]  /*4cb0*/  UMOV UR11, UR27 ;  /* 0x0000001b000b7c82 */ /* 0x000fe20008000000 */
[----:B-----5:R-:W-:Y:S07]  /*4cc0*/  UIADD3 UR24, UPT, UPT, UR75, 0x1, URZ ;  /* 0x000000014b187890 */ /* 0x020fee000fffe0ff */
[----:B------:R3:W-:Y:S01]  /*4cd0*/  UTMALDG.4D.MULTICAST [UR8], [UR22], UR31, desc[UR38] ;  /* 0x00002608160073b4 */ /* 0x0007e2000801981f */
[----:B--2---:R-:W-:Y:S02]  /*4ce0*/  UISETP.NE.AND UP1, UPT, UR24, UR6, UPT ;  /* 0x000000061800728c */ /* 0x004fe4000bf25270 */
[----:B------:R-:W-:Y:S01]  /*4cf0*/  UIADD3 UR6, UPT, UPT, UR76, 0x1, URZ ;  /* 0x000000014c067890 */ /* 0x000fe2000fffe0ff */
[----:B------:R2:W-:Y:S08]  /*4d00*/  UTMALDG.4D.MULTICAST [UR16], [UR22], UR31, desc[UR38] ;  /* 0x00002610160073b4 */ /* 0x0005f0000801981f */
[----:B------:R-:W-:Y:S04]  /*4d10*/  @UP1 UIADD3 UR6, UPT, UPT, UR76, URZ, URZ ;  /* 0x000000ff4c061290 */ /* 0x000fe8000fffe0ff */
[----:B----4-:R-:W-:Y:S04]  /*4d20*/  UISETP.NE.AND UP0, UPT, UR6, UR77, UPT ;  /* 0x0000004d0600728c */ /* 0x010fe8000bf05270 */
[----:B------:R-:W-:Y:S06]  /*4d30*/  USEL UR6, UR6, URZ, UP0 ;  /* 0x000000ff06067287 */ /* 0x000fec0008000000 */
[----:B------:R-:W-:Y:S01]  /*4d40*/  IMAD.U32 R2, RZ, RZ, UR6 ;  /* 0x00000006ff027e24 */ /* 0x000fe2000f8e00ff */
[----:B---3--:R-:W-:Y:S02]  /*4d50*/  UIADD3 UR8, UPT, UPT, UR7, 0x22400, URZ ;  /* 0x0002240007087890 */ /* 0x008fe4000fffe0ff */
[----:B------:R-:W-:Y:S02]  /*4d60*/  UIADD3 UR7, UPT, UPT, UR30, 0x1, URZ ;  /* 0x000000011e077890 */ /* 0x000fe4000fffe0ff */
[----:B------:R-:W-:Y:S02]  /*4d70*/  @UP0 UIADD3 UR7, UPT, UPT, UR30, URZ, URZ ;  /* 0x000000ff1e070290 */ /* 0x000fe4000fffe0ff */
[----:B------:R-:W-:Y:S01]  /*4d80*/  UISETP.GT.U32.AND UP0, UPT, UR47, 0x1, UPT ;  /* 0x000000012f00788c */ /* 0x000fe2000bf04070 */
[----:B------:R-:W-:Y:S01]  /*4d90*/  UMOV UR11, UR19 ;  /* 0x00000013000b7c82 */ /* 0x000fe20008000000 */
[----:B--2---:R-:W-:Y:S01]  /*4da0*/  UMOV UR20, UR55 ;  /* 0x0000003700147c82 */ /* 0x004fe20008000000 */
[----:B------:R2:W-:Y:S02]  /*4db0*/  UTMALDG.4D.MULTICAST [UR8], [UR22], UR31, desc[UR38] ;  /* 0x00002608160073b4 */ /* 0x0005e4000801981f */
[----:B------:R-:W-:Y:S01]  /*4dc0*/  UMOV UR30, UR7 ;  /* 0x00000007001e7c82 */ /* 0x000fe20008000000 */
[----:B--2---:R-:W-:Y:S02]  /*4dd0*/  USEL UR9, UR24, URZ, UP1 ;  /* 0x000000ff18097287 */ /* 0x004fe40008800000 */
[----:B------:R-:W-:Y:S04]  /*4de0*/  UIADD3 UR8, UPT, UPT, UR47, -0x1, URZ ;  /* 0xffffffff2f087890 */ /* 0x000fe8000fffe0ff */
[----:B------:R-:W-:Y:S03]  /*4df0*/  IMAD.U32 R0, RZ, RZ, UR9 ;  /* 0x00000009ff007e24 */ /* 0x000fe6000f8e00ff */
[----:B------:R-:W-:Y:S01]  /*4e00*/  UMOV UR47, UR8 ;  /* 0x00000008002f7c82 */ /* 0x000fe20008000000 */
[----:B-1----:R-:W-:Y:S05]  /*4e10*/  BRA.U UP0, `(.L_x_35) ;  /* 0xffffffed00d07547 */ /* 0x002fea000b83ffff */
.L_x_29:
[----:B-1----:R-:W-:Y:S01]  /*4e20*/  SHF.L.U32 R5, R3, 0x1f, RZ ;  /* 0x0000001f03057819 */ /* 0x002fe200000006ff */
[----:B------:R-:W-:-:S03]  /*4e30*/  NOP ;  /* 0x0000000000007918 */ /* 0x000fc60000000000 */
[----:B--2---:R-:W1:Y:S02]  /*4e40*/  SYNCS.PHASECHK.TRANS64.TRYWAIT P0, [UR46+0xa0], R5 ;  /* 0x0000a005ff0075a7 */ /* 0x004e64000800112e */
[----:B-1----:R-:W-:Y:S05]  /*4e50*/  @!P0 BRA `(.L_x_36) ;  /* 0x0000005800c08947 */ /* 0x002fea0003800000 */
.L_x_119:
[----:B------:R-:W2:Y:S01]  /*4e60*/  LDS.128 R8, [UR46+0xe0] ;  /* 0x0000e02eff087984 */ /* 0x000ea20008000c00 */
[----:B------:R-:W-:Y:S01]  /*4e70*/  UIADD3 UR4, UPT, UPT, UR46, 0xa8, URZ ;  /* 0x000000a82e047890 */ /* 0x000fe2000fffe0ff */
[----:B------:R-:W-:Y:S01]  /*4e80*/  R2UR UR7, R33 ;  /* 0x00000000210772ca */ /* 0x000fe200000e0000 */
[----:B------:R-:W-:Y:S01]  /*4e90*/  UISETP.GE.AND UP0, UPT, UR54, 0x1, UPT ;  /* 0x000000013600788c */ /* 0x000fe2000bf06270 */
[----:B------:R-:W-:Y:S01]  /*4ea0*/  @!PT LDS RZ, [RZ] ;  /* 0x00000000fffff984 */ /* 0x000fe20000000800 */
[----:B------:R-:W-:Y:S01]  /*4eb0*/  @!PT LDS RZ, [RZ] ;  /* 0x00000000fffff984 */ /* 0x000fe20000000800 */
[----:B------:R-:W-:Y:S01]  /*4ec0*/  @!PT LDS RZ, [RZ] ;  /* 0x00000000fffff984 */ /* 0x000fe20000000800 */
[----:B------:R-:W-:Y:S01]  /*4ed0*/  @!PT LDS RZ, [RZ] ;  /* 0x00000000fffff984 */ /* 0x000fe20000000800 */
[----:B------:R3:W-:Y:S06]  /*4ee0*/  MEMBAR.ALL.CTA ;  /* 0x0000000000007992 */ /* 0x0007ec0000008000 */
[----:B---3--:R-:W3:Y:S01]  /*4ef0*/  FENCE.VIEW.ASYNC.S ;  /* 0x00000000000073c6 */ /* 0x008ee20000000000 */
[----:B------:R-:W-:-:S09]  /*4f00*/  UPRMT UR4, URZ, 0x654, UR4 ;  /* 0x00000654ff047896 */ /* 0x000fd20008000004 */
[----:B---3--:R-:W-:Y:S01]  /*4f10*/  SYNCS.ARRIVE.TRANS64.RED.A1T0 RZ, [UR4], RZ ;  /* 0x000000ffffff79a7 */ /* 0x008fe20008100404 */
[----:B--2---:R-:W-:-:S13]  /*4f20*/  LOP3.LUT P0, RZ, R10, 0x1, RZ, 0xc0, !PT ;  /* 0x000000010aff7812 */ /* 0x004fda000780c0ff */
[----:B------:R-:W-:Y:S01]  /*4f30*/  VOTEU.ANY UP1, P0 ;  /* 0x0000000000ff7886 */ /* 0x000fe20000020100 */
[----:B------:R-:W-:-:S13]  /*4f40*/  PLOP3.LUT P0, PT, PT, PT, UP1, 0x80, 0x8 ;  /* 0x000000000008781c */ /* 0x000fda0003f0f018 */
[----:B-1----:R-:W-:Y:S02]  /*4f50*/  @P0 MOV R0, R8 ;  /* 0x0000000800000202 */ /* 0x002fe40000000f00 */
[----:B------:R-:W-:Y:S02]  /*4f60*/  @P0 LOP3.LUT R8, R9, 0xffff, RZ, 0xc0, !PT ;  /* 0x0000ffff09080812 */ /* 0x000fe400078ec0ff */
[----:B------:R-:W-:Y:S02]  /*4f70*/  @P0 R2UR UR6, R0 ;  /* 0x00000000000602ca */ /* 0x000fe400000e0000 */
[----:B------:R-:W-:-:S11]  /*4f80*/  @P0 R2UR UR5, R8 ;  /* 0x00000000080502ca */ /* 0x000fd600000e0000 */
[----:B------:R-:W-:Y:S02]  /*4f90*/  @UP1 UMOV UR7, UR6 ;  /* 0x0000000600071c82 */ /* 0x000fe40008000000 */
[----:B------:R-:W-:Y:S01]  /*4fa0*/  IMAD.U32 R33, RZ, RZ, UR7 ;  /* 0x00000007ff217e24 */ /* 0x000fe2000f8e00ff */
[----:B------:R-:W-:Y:S01]  /*4fb0*/  @UP1 UMOV UR71, UR5 ;  /* 0x0000000500471c82 */ /* 0x000fe20008000000 */
[----:B------:R-:W-:Y:S05]  /*4fc0*/  BRA.U !UP0, `(.L_x_37) ;  /* 0x0000000108e47547 */ /* 0x000fea000b800000 */
[----:B------:R-:W1:Y:S01]  /*4fd0*/  LDCU.128 UR12, c[0x0][0xb10] ;  /* 0x00016200ff0c77ac */ /* 0x000e620008000c00 */
[----:B------:R-:W-:Y:S02]  /*4fe0*/  R2UR UR8, R31 ;  /* 0x000000001f0872ca */ /* 0x000fe400000e0000 */
[----:B------:R-:W-:Y:S01]  /*4ff0*/  R2UR UR9, R32 ;  /* 0x00000000200972ca */ /* 0x000fe200000e0000 */
[----:B------:R-:W2:Y:S01]  /*5000*/  LDCU UR19, c[0x0][0xb20] ;  /* 0x00016400ff1377ac */ /* 0x000ea20008000800 */
[----:B------:R-:W-:Y:S01]  /*5010*/  R2UR UR20, R33 ;  /* 0x00000000211472ca */ /* 0x000fe200000e0000 */
[----:B------:R-:W3:Y:S01]  /*5020*/  LDCU UR18, c[0x0][0xb0c] ;  /* 0x00016180ff1277ac */ /* 0x000ee20008000800 */
[----:B------:R-:W4:Y:S01]  /*5030*/  LDCU.64 UR16, c[0x0][0xb28] ;  /* 0x00016500ff1077ac */ /* 0x000f220008000a00 */
[----:B------:R-:W-:-:S06]  /*5040*/  UISETP.NE.AND UP3, UPT, UR54, 0x1, UPT ;  /* 0x000000013600788c */ /* 0x000fcc000bf65270 */
[----:B-1----:R-:W-:Y:S02]  /*5050*/  UIMAD.WIDE.U32 UR4, UR8, UR15, URZ ;  /* 0x0000000f080472a5 */ /* 0x002fe4000f8e00ff */
[----:B------:R-:W-:Y:S02]  /*5060*/  UIMAD.WIDE.U32 UR6, UR9, UR12, URZ ;  /* 0x0000000c090672a5 */ /* 0x000fe4000f8e00ff */
[----:B------:R-:W-:Y:S02]  /*5070*/  UISETP.NE.AND UP0, UPT, UR14, 0x1, UPT ;  /* 0x000000010e00788c */ /* 0x000fe4000bf05270 */
[----:B------:R-:W-:Y:S01]  /*5080*/  UIMAD.WIDE.U32 UR10, UR71, UR15, URZ ;  /* 0x0000000f470a72a5 */ /* 0x000fe2000f8e00ff */
[----:B------:R-:W-:Y:S01]  /*5090*/  UMOV UR4, UR5 ;  /* 0x0000000500047c82 */ /* 0x000fe20008000000 */
[----:B---3--:R-:W-:Y:S02]  /*50a0*/  UISETP.NE.AND UP2, UPT, UR18, 0x1, UPT ;  /* 0x000000011200788c */ /* 0x008fe4000bf45270 */
[----:B--2---:R-:W-:-:S03]  /*50b0*/  USHF.R.U32.HI UR5, URZ, UR19, UR4 ;  /* 0x00000013ff057299 */ /* 0x004fc60008011604 */
[----:B------:R-:W-:Y:S01]  /*50c0*/  UMOV UR4, UR7 ;  /* 0x0000000700047c82 */ /* 0x000fe20008000000 */
[----:B------:R-:W-:Y:S02]  /*50d0*/  USEL UR8, UR8, UR5, !UP0 ;  /* 0x0000000508087287 */ /* 0x000fe4000c000000 */
[----:B------:R-:W-:Y:S02]  /*50e0*/  USHF.R.U32.HI UR4, URZ, UR13, UR4 ;  /* 0x0000000dff047299 */ /* 0x000fe40008011604 */
[----:B------:R-:W-:Y:S02]  /*50f0*/  UIMAD.WIDE.U32 UR6, UR20, UR12, URZ ;  /* 0x0000000c140672a5 */ /* 0x000fe4000f8e00ff */
[----:B------:R-:W-:Y:S02]  /*5100*/  USEL UR12, UR9, UR4, !UP2 ;  /* 0x00000004090c7287 */ /* 0x000fe4000d000000 */
[----:B----4-:R-:W-:Y:S01]  /*5110*/  UIMAD.WIDE.U32 UR4, UR8, UR16, URZ ;  /* 0x00000010080472a5 */ /* 0x010fe2000f8e00ff */
[----:B------:R-:W-:Y:S01]  /*5120*/  UMOV UR9, UR11 ;  /* 0x0000000b00097c82 */ /* 0x000fe20008000000 */
[----:B------:R-:W-:-:S02]  /*5130*/  UIMAD.WIDE.U32 UR10, UR12, UR16, URZ ;  /* 0x000000100c0a72a5 */ /* 0x000fc4000f8e00ff */
[----:B------:R-:W-:-:S03]  /*5140*/  USHF.R.U32.HI UR9, URZ, UR19, UR9 ;  /* 0x00000013ff097299 */ /* 0x000fc60008011609 */
[----:B------:R-:W-:Y:S01]  /*5150*/  UMOV UR4, UR5 ;  /* 0x0000000500047c82 */ /* 0x000fe20008000000 */
[----:B------:R-:W-:Y:S01]  /*5160*/  UMOV UR6, UR7 ;  /* 0x0000000700067c82 */ /* 0x000fe20008000000 */
[----:B------:R-:W-:Y:S01]  /*5170*/  @UP3 USHF.R.U32.HI UR8, URZ, UR17, UR4 ;  /* 0x00000011ff083299 */ /* 0x000fe20008011604 */
[----:B------:R-:W-:Y:S01]  /*5180*/  UMOV UR5, UR11 ;  /* 0x0000000b00057c82 */ /* 0x000fe20008000000 */
[----:B------:R-:W-:Y:S02]  /*5190*/  USHF.R.U32.HI UR13, URZ, UR13, UR6 ;  /* 0x0000000dff0d7299 */ /* 0x000fe40008011606 */
[----:B------:R-:W-:Y:S02]  /*51a0*/  USEL UR4, UR71, UR9, !UP0 ;  /* 0x0000000947047287 */ /* 0x000fe4000c000000 */
[----:B------:R-:W-:Y:S02]  /*51b0*/  @UP3 USHF.R.U32.HI UR12, URZ, UR17, UR5 ;  /* 0x00000011ff0c3299 */ /* 0x000fe40008011605 */
[----:B------:R-:W-:-:S02]  /*51c0*/  UIMAD UR6, UR54, UR8, URZ ;  /* 0x00000008360672a4 */ /* 0x000fc4000f8e02ff */
[----:B------:R-:W-:Y:S02]  /*51d0*/  USEL UR5, UR20, UR13, !UP2 ;  /* 0x0000000d14057287 */ /* 0x000fe4000d000000 */
[----:B------:R-:W-:Y:S02]  /*51e0*/  UIMAD UR8, UR54, UR12, URZ ;  /* 0x0000000c360872a4 */ /* 0x000fe4000f8e02ff */
[----:B------:R-:W-:Y:S02]  /*51f0*/  UISETP.GE.AND UP0, UPT, UR4, UR6, UPT ;  /* 0x000000060400728c */ /* 0x000fe4000bf06270 */
[----:B------:R-:W-:Y:S02]  /*5200*/  UIMAD.WIDE.U32 UR6, UR4, UR16, URZ ;  /* 0x00000010040672a5 */ /* 0x000fe4000f8e00ff */
[----:B------:R-:W-:Y:S02]  /*5210*/  UISETP.GE.OR UP0, UPT, UR5, UR8, UP0 ;  /* 0x000000080500728c */ /* 0x000fe40008706670 */
[----:B------:R-:W-:-:S02]  /*5220*/  UIMAD.WIDE.U32 UR8, UR5, UR16, URZ ;  /* 0x00000010050872a5 */ /* 0x000fc4000f8e00ff */
[----:B------:R-:W-:Y:S01]  /*5230*/  UIADD3 UR10, UPT, UPT, -UR4, URZ, URZ ;  /* 0x000000ff040a7290 */ /* 0x000fe2000fffe1ff */
[----:B------:R-:W-:Y:S02]  /*5240*/  UMOV UR6, UR7 ;  /* 0x0000000700067c82 */ /* 0x000fe40008000000 */
[----:B------:R-:W-:Y:S02]  /*5250*/  USHF.R.U32.HI UR6, URZ, UR17, UR6 ;  /* 0x00000011ff067299 */ /* 0x000fe40008011606 */
[----:B------:R-:W-:Y:S02]  /*5260*/  UIMAD UR10, UR14, UR10, UR71 ;  /* 0x0000000a0e0a72a4 */ /* 0x000fe4000f8e0247 */
[----:B------:R-:W-:Y:S01]  /*5270*/  USEL UR6, UR4, UR6, !UP3 ;  /* 0x0000000604067287 */ /* 0x000fe2000d800000 */
[----:B------:R-:W-:Y:S01]  /*5280*/  @!UP0 UMOV UR7, UR9 ;  /* 0x0000000900078c82 */ /* 0x000fe20008000000 */
[----:B------:R-:W-:Y:S02]  /*5290*/  UIADD3 UR9, UPT, UPT, -UR5, URZ, URZ ;  /* 0x000000ff05097290 */ /* 0x000fe4000fffe1ff */
[----:B------:R-:W-:-:S02]  /*52a0*/  @!UP0 USHF.R.U32.HI UR7, URZ, UR17, UR7 ;  /* 0x00000011ff078299 */ /* 0x000fc40008011607 */
[----:B------:R-:W-:Y:S02]  /*52b0*/  UIADD3 UR8, UPT, UPT, -UR6, URZ, URZ ;  /* 0x000000ff06087290 */ /* 0x000fe4000fffe1ff */
[----:B------:R-:W-:Y:S02]  /*52c0*/  @!UP0 USEL UR7, UR5, UR7, !UP3 ;  /* 0x0000000705078287 */ /* 0x000fe4000d800000 */
[----:B------:R-:W-:Y:S02]  /*52d0*/  UIMAD UR8, UR54, UR8, UR4 ;  /* 0x00000008360872a4 */ /* 0x000fe4000f8e0204 */
[----:B------:R-:W-:Y:S02]  /*52e0*/  @!UP0 UIADD3 UR6, UPT, UPT, UR6, -UR7, URZ ;  /* 0x8000000706068290 */ /* 0x000fe4000fffe0ff */
[----:B------:R-:W-:Y:S02]  /*52f0*/  @!UP0 UIMAD UR7, UR8, UR12, UR7 ;  /* 0x0000000c080782a4 */ /* 0x000fe4000f8e0207 */
[----:B------:R-:W-:-:S02]  /*5300*/  @!UP0 UIMAD UR4, UR54, UR6, UR5 ;  /* 0x00000006360482a4 */ /* 0x000fc4000f8e0205 */
[----:B------:R-:W-:Y:S02]  /*5310*/  UIMAD UR6, UR18, UR9, UR20 ;  /* 0x00000009120672a4 */ /* 0x000fe4000f8e0214 */
[----:B------:R-:W-:Y:S01]  /*5320*/  UIMAD UR71, UR4, UR14, UR10 ;  /* 0x0000000e044772a4 */ /* 0x000fe2000f8e020a */
[----:B------:R-:W-:Y:S02]  /*5330*/  @!UP0 UMOV UR5, UR7 ;  /* 0x0000000700058c82 */ /* 0x000fe40008000000 */
[----:B------:R-:W-:-:S06]  /*5340*/  UIMAD UR4, UR5, UR18, UR6 ;  /* 0x00000012050472a4 */ /* 0x000fcc000f8e0206 */
[----:B------:R-:W-:-:S07]  /*5350*/  IMAD.U32 R33, RZ, RZ, UR4 ;  /* 0x00000004ff217e24 */ /* 0x000fce000f8e00ff */
.L_x_37:
[----:B------:R-:W1:Y:S02]  /*5360*/  LDCU UR4, c[0x0][0xb30] ;  /* 0x00016600ff0477ac */ /* 0x000e640008000800 */
[----:B-1----:R-:W-:-:S09]  /*5370*/  UISETP.NE.AND UP0, UPT, UR4, 0x1, UPT ;  /* 0x000000010400788c */ /* 0x002fd2000bf05270 */
[----:B------:R-:W-:Y:S05]  /*5380*/  BRA.U UP0, `(.L_x_38) ;  /* 0x00000001004c7547 */ /* 0x000fea000b800000 */
[----:B------:R-:W1:Y:S01]  /*5390*/  LDCU.128 UR8, c[0x0][0xb10] ;  /* 0x00016200ff0877ac */ /* 0x000e620008000c00 */
[----:B------:R-:W-:Y:S01]  /*53a0*/  R2UR UR14, R33 ;  /* 0x00000000210e72ca */ /* 0x000fe200000e0000 */
[----:B------:R-:W2:Y:S01]  /*53b0*/  LDCU UR12, c[0x0][0xb0c] ;  /* 0x00016180ff0c77ac */ /* 0x000ea20008000800 */
[----:B------:R-:W3:Y:S11]  /*53c0*/  LDCU UR13, c[0x0][0xb20] ;  /* 0x00016400ff0d77ac */ /* 0x000ef60008000800 */
[----:B-1----:R-:W-:-:S02]  /*53d0*/  UIMAD.WIDE.U32 UR6, UR14, UR8, URZ ;  /* 0x000000080e0672a5 */ /* 0x002fc4000f8e00ff */
[----:B------:R-:W-:Y:S02]  /*53e0*/  UIMAD.WIDE.U32 UR4, UR71, UR11, URZ ;  /* 0x0000000b470472a5 */ /* 0x000fe4000f8e00ff */
[----:B--2---:R-:W-:Y:S02]  /*53f0*/  UISETP.NE.AND UP2, UPT, UR12, 0x1, UPT ;  /* 0x000000010c00788c */ /* 0x004fe4000bf45270 */
[----:B------:R-:W-:Y:S01]  /*5400*/  UISETP.NE.AND UP0, UPT, UR10, 0x1, UPT ;  /* 0x000000010a00788c */ /* 0x000fe2000bf05270 */
[----:B------:R-:W-:Y:S02]  /*5410*/  UMOV UR6, UR7 ;  /* 0x0000000700067c82 */ /* 0x000fe40008000000 */
[----:B------:R-:W-:Y:S01]  /*5420*/  UMOV UR4, UR5 ;  /* 0x0000000500047c82 */ /* 0x000fe20008000000 */
[----:B------:R-:W-:Y:S02]  /*5430*/  USHF.R.U32.HI UR6, URZ, UR9, UR6 ;  /* 0x00000009ff067299 */ /* 0x000fe40008011606 */
[----:B---3--:R-:W-:-:S02]  /*5440*/  USHF.R.U32.HI UR4, URZ, UR13, UR4 ;  /* 0x0000000dff047299 */ /* 0x008fc40008011604 */
[----:B------:R-:W-:Y:S02]  /*5450*/  USEL UR5, UR14, UR6, !UP2 ;  /* 0x000000060e057287 */ /* 0x000fe4000d000000 */
[----:B------:R-:W-:-:S04]  /*5460*/  USEL UR4, UR71, UR4, !UP0 ;  /* 0x0000000447047287 */ /* 0x000fc8000c000000 */
[----:B------:R-:W-:Y:S02]  /*5470*/  UIADD3 UR6, UPT, UPT, UR5, -UR4, URZ ;  /* 0x8000000405067290 */ /* 0x000fe4000fffe0ff */
[----:B------:R-:W-:Y:S02]  /*5480*/  UIADD3 UR4, UPT, UPT, -UR5, UR4, URZ ;  /* 0x0000000405047290 */ /* 0x000fe4000fffe1ff */
[----:B------:R-:W-:Y:S02]  /*5490*/  UIMAD UR71, UR6, UR10, UR71 ;  /* 0x0000000a064772a4 */ /* 0x000fe4000f8e0247 */
[----:B------:R-:W-:-:S06]  /*54a0*/  UIMAD UR14, UR4, UR12, UR14 ;  /* 0x0000000c040e72a4 */ /* 0x000fcc000f8e020e */
[----:B------:R-:W-:-:S07]  /*54b0*/  MOV R33, UR14 ;  /* 0x0000000e00217c02 */ /* 0x000fce0008000f00 */
.L_x_38:
[----:B------:R-:W-:Y:S01]  /*54c0*/  R2UR UR6, R57 ;  /* 0x00000000390672ca */ /* 0x000fe200000e0000 */
[----:B------:R-:W-:Y:S01]  /*54d0*/  UMOV UR31, UR70 ;  /* 0x00000046001f7c82 */ /* 0x000fe20008000000 */
[----:B------:R-:W-:Y:S02]  /*54e0*/  R2UR UR5, R33 ;  /* 0x00000000210572ca */ /* 0x000fe400000e0000 */
[----:B------:R-:W-:Y:S02]  /*54f0*/  R2UR UR4, R56 ;  /* 0x00000000380472ca */ /* 0x000fe400000e0000 */
[----:B------:R-:W-:Y:S02]  /*5500*/  PLOP3.LUT P1, PT, PT, PT, PT, 0x80, 0x8 ;  /* 0x000000000008781c */ /* 0x000fe40003f2f070 */
[----:B------:R-:W-:-:S07]  /*5510*/  LOP3.LUT R3, R3, 0x1, RZ, 0x3c, !PT ;  /* 0x0000000103037812 */ /* 0x000fce00078e3cff */
[----:B------:R-:W-:Y:S02]  /*5520*/  UIADD3 UR49, UPT, UPT, UR5, UR6, URZ ;  /* 0x0000000605317290 */ /* 0x000fe4000fffe0ff */
[----:B------:R-:W-:Y:S01]  /*5530*/  UIADD3 UR25, UPT, UPT, UR71, UR4, URZ ;  /* 0x0000000447197290 */ /* 0x000fe2000fffe0ff */
[----:B------:R-:W-:Y:S11]  /*5540*/  BRA.U UP1, `(.L_x_39) ;  /* 0xffffffc101807547 */ /* 0x000ff6000b83ffff */
[----:B------:R-:W-:Y:S01]  /*5550*/  UIADD3 UR46, UPT, UPT, UR46, 0x30, URZ ;  /* 0x000000302e2e7890 */ /* 0x000fe2000fffe0ff */
[----:B------:R-:W-:-:S03]  /*5560*/  SHF.L.U32 R3, R4, 0x1f, RZ ;  /* 0x0000001f04037819 */ /* 0x000fc600000006ff */
[----:B------:R-:W-:-:S09]  /*5570*/  ULEA UR4, UR55, UR46, 0x3 ;  /* 0x0000002e37047291 */ /* 0x000fd2000f8e18ff */
[----:B------:R-:W1:Y:S02]  /*5580*/  SYNCS.PHASECHK.TRANS64.TRYWAIT P0, [UR4], R3 ;  /* 0x00000003ff0075a7 */ /* 0x000e640008001104 */
[----:B-1----:R-:W-:Y:S05]  /*5590*/  @!P0 BRA `(.L_x_40) ;  /* 0x0000005400088947 */ /* 0x002fea0003800000 */
.L_x_121:
[----:B------:R-:W-:-:S04]  /*55a0*/  UIADD3 UR4, UPT, UPT, UR55, 0x1, URZ ;  /* 0x0000000137047890 */ /* 0x000fc8000fffe0ff */
[----:B------:R-:W-:-:S04]  /*55b0*/  UISETP.NE.AND UP0, UPT, UR4, 0x6, UPT ;  /* 0x000000060400788c */ /* 0x000fc8000bf05270 */
[----:B------:R-:W-:Y:S02]  /*55c0*/  USEL UR6, URZ, 0x1, UP0 ;  /* 0x00000001ff067887 */ /* 0x000fe40008000000 */
[----:B------:R-:W-:-:S04]  /*55d0*/  USEL UR4, UR4, URZ, UP0 ;  /* 0x000000ff04047287 */ /* 0x000fc80008000000 */
[----:B------:R-:W-:Y:S01]  /*55e0*/  ULEA UR5, UR4, UR46, 0x3 ;  /* 0x0000002e04057291 */ /* 0x000fe2000f8e18ff */
[----:B------:R-:W-:-:S04]  /*55f0*/  LOP3.LUT R2, R4, UR6, RZ, 0x3c, !PT ;  /* 0x0000000604027c12 */ /* 0x000fc8000f8e3cff */
[----:B-1----:R-:W-:-:S04]  /*5600*/  SHF.L.U32 R3, R2, 0x1f, RZ ;  /* 0x0000001f02037819 */ /* 0x002fc800000006ff */
[----:B------:R-:W1:Y:S02]  /*5610*/  SYNCS.PHASECHK.TRANS64.TRYWAIT P0, [UR5], R3 ;  /* 0x00000003ff0075a7 */ /* 0x000e640008001105 */
[----:B-1----:R-:W-:Y:S05]  /*5620*/  @!P0 BRA `(.L_x_41) ;  /* 0x0000005000fc8947 */ /* 0x002fea0003800000 */
.L_x_123:
        /* <DEDUP_REMOVED lines=9> */
.L_x_125:
        /* <DEDUP_REMOVED lines=9> */
.L_x_127:
        /* <DEDUP_REMOVED lines=9> */
.L_x_129:
[----:B------:R-:W-:-:S04]  /*57e0*/  UIADD3 UR4, UPT, UPT, UR4, 0x1, URZ ;  /* 0x0000000104047890 */ /* 0x000fc8000fffe0ff */
[----:B------:R-:W-:-:S04]  /*57f0*/  UISETP.NE.AND UP0, UPT, UR4, 0x6, UPT ;  /* 0x000000060400788c */ /* 0x000fc8000bf05270 */
[----:B------:R-:W-:Y:S02]  /*5800*/  USEL UR5, URZ, 0x1, UP0 ;  /* 0x00000001ff057887 */ /* 0x000fe40008000000 */
[----:B------:R-:W-:-:S04]  /*5810*/  USEL UR4, UR4, URZ, UP0 ;  /* 0x000000ff04047287 */ /* 0x000fc80008000000 */
[----:B------:R-:W-:Y:S01]  /*5820*/  ULEA UR4, UR4, UR46, 0x3 ;  /* 0x0000002e04047291 */ /* 0x000fe2000f8e18ff */
[----:B-1----:R-:W-:-:S04]  /*5830*/  LOP3.LUT R3, R2, UR5, RZ, 0x3c, !PT ;  /* 0x0000000502037c12 */ /* 0x002fc8000f8e3cff */
[----:B------:R-:W-:Y:S01]  /*5840*/  SHF.L.U32 R3, R3, 0x1f, RZ ;  /* 0x0000001f03037819 */ /* 0x000fe200000006ff */
[----:B------:R-:W-:-:S07]  /*5850*/  IMAD.U32 R0, RZ, RZ, UR4 ;  /* 0x00000004ff007e24 */ /* 0x000fce000f8e00ff */
.L_x_45:
[----:B-1----:R1:W2:Y:S02]  /*5860*/  SYNCS.PHASECHK.TRANS64.TRYWAIT P0, [R0+URZ], R3 ;  /* 0x00000003000075a7 */ /* 0x0022a400080011ff */
[----:B--2---:R-:W-:Y:S05]  /*5870*/  @!P0 NANOSLEEP.SYNCS 0x989680 ;  /* 0x009896800000895d */ /* 0x004fea0003900000 */
[----:B------:R-:W2:Y:S02]  /*5880*/  @!P0 SYNCS.PHASECHK.TRANS64 P0, [R0+URZ], R3 ;  /* 0x00000003000085a7 */ /* 0x000ea400080010ff */
[----:B--2---:R-:W-:Y:S05]  /*5890*/  @P0 EXIT ;  /* 0x000000000000094d */ /* 0x004fea0003800000 */
[----:B------:R-:W-:Y:S05]  /*58a0*/  BRA `(.L_x_45) ;  /* 0xfffffffc00ec7947 */ /* 0x000fea000383ffff */
.L_x_21:
[----:B------:R-:W2:Y:S02]  /*58b0*/  S2UR UR4, SR_CgaCtaId ;  /* 0x00000000000479c3 */ /* 0x000ea40000008800 */
[----:B--2---:R-:W-:-:S04]  /*58c0*/  UISETP.NE.AND UP0, UPT, UR4, URZ, UPT ;  /* 0x000000ff0400728c */ /* 0x004fc8000bf05270 */
[----:B------:R-:W-:-:S09]  /*58d0*/  UISETP.NE.OR UP0, UPT, UR18, 0x1, UP0 ;  /* 0x000000011200788c */ /* 0x000fd20008705670 */
[----:B------:R-:W-:Y:S05]  /*58e0*/  BRA.U UP0, `(.L_x_46) ;  /* 0x0000000100b47547 */ /* 0x000fea000b800000 */
[----:B------:R-:W2:Y:S01]  /*58f0*/  S2UR UR5, SR_CgaCtaId ;  /* 0x00000000000579c3 */ /* 0x000ea20000008800 */
[----:B------:R-:W-:Y:S01]  /*5900*/  UMOV UR4, 0x400 ;  /* 0x0000040000047882 */ /* 0x000fe20000000000 */
[----:B------:R-:W-:Y:S01]  /*5910*/  HFMA2 R3, -RZ, RZ, 0, 5.9604644775390625e-08 ;  /* 0x00000001ff037431 */ /* 0x000fe200000001ff */
[----:B------:R-:W-:Y:S01]  /*5920*/  ISETP.GE.U32.AND P0, PT, R0, 0x2, PT ;  /* 0x000000020000780c */ /* 0x000fe20003f06070 */
[----:B------:R-:W-:Y:S01]  /*5930*/  IMAD.MOV.U32 R8, RZ, RZ, RZ ;  /* 0x000000ffff087224 */ /* 0x000fe200078e00ff */
[----:B--2---:R-:W-:-:S04]  /*5940*/  ULEA UR4, UR5, UR4, 0x18 ;  /* 0x0000000405047291 */ /* 0x004fc8000f8ec0ff */
[----:B------:R-:W-:Y:S02]  /*5950*/  UIADD3 UR5, UPT, UPT, UR4, 0xa8, URZ ;  /* 0x000000a804057890 */ /* 0x000fe4000fffe0ff */
[----:B------:R-:W-:Y:S02]  /*5960*/  UIADD3 UR8, UPT, UPT, UR4, 0xa0, URZ ;  /* 0x000000a004087890 */ /* 0x000fe4000fffe0ff */
[----:B------:R-:W-:-:S12]  /*5970*/  UPRMT UR5, URZ, 0x654, UR5 ;  /* 0x00000654ff057896 */ /* 0x000fd80008000005 */
.L_x_49:
[----:B------:R-:W-:Y:S01]  /*5980*/  SHF.L.U32 R7, R3, 0x1f, RZ ;  /* 0x0000001f03077819 */ /* 0x000fe200000006ff */
[----:B------:R-:W-:Y:S02]  /*5990*/  IMAD.U32 R9, RZ, RZ, UR8 ;  /* 0x00000008ff097e24 */ /* 0x000fe4000f8e00ff */
[----:B------:R-:W-:Y:S01]  /*59a0*/  @!P0 IMAD.MOV.U32 R5, RZ, RZ, 0x10 ;  /* 0x00000010ff058424 */ /* 0x000fe200078e00ff */
[----:B------:R-:W2:Y:S02]  /*59b0*/  SYNCS.PHASECHK.TRANS64.TRYWAIT P1, [UR4+0xa8], R7 ;  /* 0x0000a807ff0075a7 */ /* 0x000ea40008021104 */
[----:B------:R-:W-:-:S04]  /*59c0*/  PRMT R9, R0, 0x654, R9 ;  /* 0x0000065400097816 */ /* 0x000fc80000000009 */
[----:B------:R-:W-:Y:S01]  /*59d0*/  SEL R2, R9, R2, !P0 ;  /* 0x0000000209027207 */ /* 0x000fe20004000000 */
[----:B--2---:R-:W-:Y:S06]  /*59e0*/  @!P1 BRA `(.L_x_47) ;  /* 0x00000050006c9947 */ /* 0x004fec0003800000 */
.L_x_131:
[----:B------:R-:W-:Y:S01]  /*59f0*/  UIADD3 UR6, UPT, UPT, UR4, 0xe0, URZ ;  /* 0x000000e004067890 */ /* 0x000fe2000fffe0ff */
[----:B------:R3:W-:Y:S01]  /*5a00*/  @!P0 SYNCS.ARRIVE.TRANS64.RED RZ, [R2+URZ], R5 ;  /* 0x0000000502ff89a7 */ /* 0x0007e200080004ff */
[----:B------:R-:W-:Y:S01]  /*5a10*/  UIADD3 UR7, UPT, UPT, UR4, 0xa0, URZ ;  /* 0x000000a004077890 */ /* 0x000fe2000fffe0ff */
[----:B------:R-:W-:-:S08]  /*5a20*/  LOP3.LUT R3, R3, 0x1, RZ, 0x3c, !PT ;  /* 0x0000000103037812 */ /* 0x000fd000078e3cff */
[----:B------:R-:W-:Y:S06]  /*5a30*/  UGETNEXTWORKID.BROADCAST [UR6], [UR7] ;  /* 0x00000000060073ca */ /* 0x000fec0008000100 */
[----:B---3--:R-:W-:-:S04]  /*5a40*/  SHF.L.U32 R5, R8, 0x1f, RZ ;  /* 0x0000001f08057819 */ /* 0x008fc800000006ff */
[----:B------:R-:W3:Y:S02]  /*5a50*/  SYNCS.PHASECHK.TRANS64.TRYWAIT P1, [UR4+0xa0], R5 ;  /* 0x0000a005ff0075a7 */ /* 0x000ee40008021104 */
[----:B---3--:R-:W-:Y:S05]  /*5a60*/  @!P1 BRA `(.L_x_48) ;  /* 0x0000005000649947 */ /* 0x008fea0003800000 */
.L_x_133:
[----:B--2---:R-:W2:Y:S01]  /*5a70*/  LDS.128 R4, [UR4+0xe0] ;  /* 0x0000e004ff047984 */ /* 0x004ea20008000c00 */
[----:B------:R-:W-:Y:S01]  /*5a80*/  LOP3.LUT R8, R8, 0x1, RZ, 0x3c, !PT ;  /* 0x0000000108087812 */ /* 0x000fe200078e3cff */
[----:B------:R-:W-:Y:S01]  /*5a90*/  @!PT LDS RZ, [RZ] ;  /* 0x00000000fffff984 */ /* 0x000fe20000000800 */
[----:B------:R-:W-:Y:S01]  /*5aa0*/  @!PT LDS RZ, [RZ] ;  /* 0x00000000fffff984 */ /* 0x000fe20000000800 */
[----:B------:R-:W-:Y:S01]  /*5ab0*/  @!PT LDS RZ, [RZ] ;  /* 0x00000000fffff984 */ /* 0x000fe20000000800 */
[----:B------:R-:W-:Y:S01]  /*5ac0*/  @!PT LDS RZ, [RZ] ;  /* 0x00000000fffff984 */ /* 0x000fe20000000800 */
[----:B------:R3:W-:Y:S06]  /*5ad0*/  MEMBAR.ALL.CTA ;  /* 0x0000000000007992 */ /* 0x0007ec0000008000 */
[----:B---3--:R-:W3:Y:S02]  /*5ae0*/  FENCE.VIEW.ASYNC.S ;  /* 0x00000000000073c6 */ /* 0x008ee40000000000 */
[----:B---3--:R-:W-:Y:S01]  /*5af0*/  SYNCS.ARRIVE.TRANS64.RED.A1T0 RZ, [UR5], RZ ;  /* 0x000000ffffff79a7 */ /* 0x008fe20008100405 */
[----:B--2---:R-:W-:-:S13]  /*5b00*/  LOP3.LUT P1, RZ, R6, 0x1, RZ, 0xc0, !PT ;  /* 0x0000000106ff7812 */ /* 0x004fda000782c0ff */
[----:B------:R-:W-:Y:S05]  /*5b10*/  @P1 BRA `(.L_x_49) ;  /* 0xfffffffc00981947 */ /* 0x000fea000383ffff */
[----:B------:R-:W-:-:S04]  /*5b20*/  SHF.L.U32 R0, R3, 0x1f, RZ ;  /* 0x0000001f03007819 */ /* 0x000fc800000006ff */
[----:B------:R-:W2:Y:S02]  /*5b30*/  SYNCS.PHASECHK.TRANS64 P0, [UR4+0xa8], R0 ;  /* 0x0000a800ff0075a7 */ /* 0x000ea40008001004 */
[----:B-12---:R-:W-:Y:S05]  /*5b40*/  @P0 EXIT ;  /* 0x000000000000094d */ /* 0x006fea0003800000 */
[----:B------:R-:W-:-:S07]  /*5b50*/  MOV R0, UR4 ;  /* 0x0000000400007c02 */ /* 0x000fce0008000f00 */
.L_x_50:
[----:B-1----:R-:W-:-:S04]  /*5b60*/  SHF.L.U32 R5, R3, 0x1f, RZ ;  /* 0x0000001f03057819 */ /* 0x002fc800000006ff */
[----:B------:R1:W2:Y:S03]  /*5b70*/  SYNCS.PHASECHK.TRANS64.TRYWAIT P0, [R0+URZ+0xa8], R5 ;  /* 0x0000a805000075a7 */ /* 0x0002a600080011ff */
[----:B--2---:R-:W-:Y:S05]  /*5b80*/  @!P0 NANOSLEEP.SYNCS 0x989680 ;  /* 0x009896800000895d */ /* 0x004fea0003900000 */
[----:B------:R-:W2:Y:S02]  /*5b90*/  @!P0 SYNCS.PHASECHK.TRANS64 P0, [R0+URZ+0xa8], R5 ;  /* 0x0000a805000085a7 */ /* 0x000ea400080010ff */
[----:B--2---:R-:W-:Y:S05]  /*5ba0*/  @P0 EXIT ;  /* 0x000000000000094d */ /* 0x004fea0003800000 */
[----:B------:R-:W-:Y:S05]  /*5bb0*/  BRA `(.L_x_50) ;  /* 0xfffffffc00e87947 */ /* 0x000fea000383ffff */
.L_x_46:
[----:B------:R-:W-:Y:S05]  /*5bc0*/  BRA.U UP4, `(.L_x_51) ;  /* 0x00000011040c7547 */ /* 0x000fea000b800000 */
[----:B------:R-:W2:Y:S01]  /*5bd0*/  S2UR UR7, SR_CgaCtaId ;  /* 0x00000000000779c3 */ /* 0x000ea20000008800 */
[----:B------:R-:W-:Y:S01]  /*5be0*/  UMOV UR4, 0x40 ;  /* 0x0000004000047882 */ /* 0x000fe20000000000 */
[----:B------:R-:W-:Y:S01]  /*5bf0*/  NOP ;  /* 0x0000000000007918 */ /* 0x000fe20000000000 */
[----:B------:R-:W-:Y:S01]  /*5c00*/  UMOV UR6, 0x400 ;  /* 0x0000040000067882 */ /* 0x000fe20000000000 */
[----:B--2---:R-:W-:Y:S02]  /*5c10*/  ULEA UR5, UR7, UR4, 0x18 ;  /* 0x0000000407057291 */ /* 0x004fe4000f8ec0ff */
[----:B------:R-:W-:-:S07]  /*5c20*/  ULEA UR6, UR7, UR6, 0x18 ;  /* 0x0000000607067291 */ /* 0x000fce000f8ec0ff */
[----:B------:R-:W2:Y:S02]  /*5c30*/  LDS.U8 R0, [UR5+0x1c] ;  /* 0x00001c05ff007984 */ /* 0x000ea40008000000 */
[----:B--2---:R-:W-:-:S13]  /*5c40*/  ISETP.NE.AND P0, PT, R0, RZ, PT ;  /* 0x000000ff0000720c */ /* 0x004fda0003f05270 */
[----:B------:R-:W-:Y:S05]  /*5c50*/  @P0 BRA `(.L_x_52) ;  /* 0x0000000000580947 */ /* 0x000fea0003800000 */
[----:B------:R-:W-:-:S13]  /*5c60*/  ELECT P0, URZ, PT ;  /* 0x0000000000ff782f */ /* 0x000fda0003800000 */
[----:B------:R-:W-:Y:S05]  /*5c70*/  @!P0 BRA `(.L_x_53) ;  /* 0x0000000000608947 */ /* 0x000fea0003800000 */
[----:B------:R-:W-:Y:S01]  /*5c80*/  UMOV UR4, 0x10 ;  /* 0x0000001000047882 */ /* 0x000fe20000000000 */
[----:B------:R-:W-:Y:S01]  /*5c90*/  HFMA2 R0, -RZ, RZ, 0, 5.9604644775390625e-08 ;  /* 0x00000001ff007431 */ /* 0x000fe200000001ff */
[----:B------:R-:W-:-:S03]  /*5ca0*/  MOV R3, 0xffff ;  /* 0x0000ffff00037802 */ /* 0x000fc60000000f00 */
[----:B------:R-:W-:Y:S04]  /*5cb0*/  DEPBAR.LE SB2, 0x36 ;  /* 0x0000ad800000791a */ /* 0x000fe80000000000 */
[----:B------:R-:W2:Y:S02]  /*5cc0*/  UTCATOMSWS.FIND_AND_SET.ALIGN UP0, UR4, UR4 ;  /* 0x00000004000475e3 */ /* 0x000ea40008000800 */
[----:B--2---:R-:W-:Y:S01]  /*5cd0*/  MOV R4, UR4 ;  /* 0x0000000400047c02 */ /* 0x004fe20008000f00 */
[----:B------:R-:W-:Y:S06]  /*5ce0*/  BRA.U UP0, `(.L_x_54) ;  /* 0x0000000100187547 */ /* 0x000fec000b800000 */
.L_x_55:
[----:B------:R-:W-:Y:S05]  /*5cf0*/  NANOSLEEP 0x64 ;  /* 0x000000640000795d */ /* 0x000fea0003800000 */
[----:B------:R-:W-:-:S05]  /*5d00*/  UMOV UR4, 0x10 ;  /* 0x0000001000047882 */ /* 0x000fca0000000000 */
[----:B------:R-:W-:Y:S04]  /*5d10*/  DEPBAR.LE SB2, 0x36 ;  /* 0x0000ad800000791a */ /* 0x000fe80000000000 */
[----:B------:R-:W2:Y:S02]  /*5d20*/  UTCATOMSWS.FIND_AND_SET.ALIGN UP0, UR4, UR4 ;  /* 0x00000004000475e3 */ /* 0x000ea40008000800 */
[----:B--2---:R-:W-:Y:S01]  /*5d30*/  MOV R4, UR4 ;  /* 0x0000000400047c02 */ /* 0x004fe20008000f00 */
[----:B------:R-:W-:Y:S05]  /*5d40*/  BRA.U !UP0, `(.L_x_55) ;  /* 0xfffffffd08e87547 */ /* 0x000fea000b83ffff */
.L_x_54:
[-C--:B------:R-:W-:Y:S02]  /*5d50*/  SHF.L.U32 R3, R3, R4.reuse, RZ ;  /* 0x0000000403037219 */ /* 0x080fe400000006ff */
[----:B------:R-:W-:Y:S01]  /*5d60*/  SHF.L.U32 R0, R0, R4, RZ ;  /* 0x0000000400007219 */ /* 0x000fe200000006ff */
[----:B------:R-:W-:Y:S02]  /*5d70*/  IMAD.SHL.U32 R4, R4, 0x20, RZ ;  /* 0x0000002004047824 */ /* 0x000fe400078e00ff */
[----:B------:R2:W-:Y:S04]  /*5d80*/  ATOMS.OR RZ, [UR5+0x14], R3 ;  /* 0x00001403ffff798c */ /* 0x0005e8000b000005 */
[----:B------:R2:W-:Y:S04]  /*5d90*/  ATOMS.OR RZ, [UR5+0x18], R0 ;  /* 0x00001800ffff798c */ /* 0x0005e8000b000005 */
[----:B------:R2:W-:Y:S01]  /*5da0*/  STS [UR6+0xf0], R4 ;  /* 0x0000f004ff007988 */ /* 0x0005e20008000806 */
[----:B------:R-:W-:Y:S05]  /*5db0*/  BRA `(.L_x_53) ;  /* 0x0000000000107947 */ /* 0x000fea0003800000 */
.L_x_52:
[----:B------:R-:W-:Y:S02]  /*5dc0*/  MOV R0, 0xffffffff ;  /* 0xffffffff00007802 */ /* 0x000fe40000000f00 */
[----:B------:R-:W-:-:S03]  /*5dd0*/  MOV R4, 0x5e00 ;  /* 0x00005e0000047802 */ /* 0x000fc60000000f00 */
[----:B------:R2:W-:Y:S04]  /*5de0*/  STS [UR6+0xf0], R0 ;  /* 0x0000f000ff007988 */ /* 0x0005e80008000806 */
[----:B-12--5:R-:W-:Y:S05]  /*5df0*/  CALL.REL.NOINC `($__internal_1_$__cuda_sm10x_tcgen05_guardrail_trap_phase_invalid_during_alloc) ;  /* 0x0000005400007944 */ /* 0x026fea0003c00000 */
.L_x_53:
[----:B------:R-:W-:Y:S05]  /*5e00*/  WARPSYNC.ALL ;  /* 0x0000000000007948 */ /* 0x000fea0003800000 */
[----:B------:R-:W3:Y:S01]  /*5e10*/  S2UR UR4, SR_CgaCtaId ;  /* 0x00000000000479c3 */ /* 0x000ee20000008800 */
[----:B------:R-:W-:Y:S01]  /*5e20*/  UMOV UR23, 0x400 ;  /* 0x0000040000177882 */ /* 0x000fe20000000000 */
[----:B------:R-:W-:-:S06]  /*5e30*/  NOP ;  /* 0x0000000000007918 */ /* 0x000fcc0000000000 */
[----:B------:R-:W-:Y:S06]  /*5e40*/  BAR.ARV 0x6, 0xa0 ;  /* 0x0182800000007b1d */ /* 0x000fec0000002000 */
[----:B------:R-:W4:Y:S01]  /*5e50*/  LDCU.64 UR6, c[0x0][0x388] ;  /* 0x00007100ff0677ac */ /* 0x000f220008000a00 */
[----:B------:R-:W-:Y:S01]  /*5e60*/  LOP3.LUT R2, R2, 0xffff, RZ, 0xc0, !PT ;  /* 0x0000ffff02027812 */ /* 0x000fe200078ec0ff */
[----:B------:R-:W-:Y:S02]  /*5e70*/  IMAD.MOV.U32 R9, RZ, RZ, 0x1 ;  /* 0x00000001ff097424 */ /* 0x000fe400078e00ff */
[----:B------:R-:W-:Y:S01]  /*5e80*/  IMAD.MOV.U32 R8, RZ, RZ, RZ ;  /* 0x000000ffff087224 */ /* 0x000fe200078e00ff */
[----:B------:R-:W-:Y:S01]  /*5e90*/  R2UR UR24, R2 ;  /* 0x00000000021872ca */ /* 0x000fe200000e0000 */
[----:B--2---:R-:W-:Y:S01]  /*5ea0*/  IMAD.MOV.U32 R3, RZ, RZ, RZ ;  /* 0x000000ffff037224 */ /* 0x004fe200078e00ff */
[----:B------:R-:W-:Y:S01]  /*5eb0*/  UMOV UR27, URZ ;  /* 0x000000ff001b7c82 */ /* 0x000fe20008000000 */
[----:B------:R-:W-:Y:S01]  /*5ec0*/  UMOV UR22, URZ ;  /* 0x000000ff00167c82 */ /* 0x000fe20008000000 */
[----:B------:R-:W-:Y:S01]  /*5ed0*/  UMOV UR44, 0x0 ;  /* 0x00000000002c7882 */ /* 0x000fe20000000000 */
[----:B---3--:R-:W-:Y:S01]  /*5ee0*/  ULEA UR23, UR4, UR23, 0x18 ;  /* 0x0000001704177291 */ /* 0x008fe2000f8ec0ff */
[----:B------:R-:W-:Y:S01]  /*5ef0*/  UMOV UR45, 0x4100910 ;  /* 0x04100910002d7882 */ /* 0x000fe20000000000 */
[----:B------:R-:W-:-:S02]  /*5f00*/  UMOV UR42, 0x0 ;  /* 0x00000000002a7882 */ /* 0x000fc40000000000 */
[----:B------:R-:W-:Y:S01]  /*5f10*/  UIADD3 UR29, UPT, UPT, UR23, 0xa8, URZ ;  /* 0x000000a8171d7890 */ /* 0x000fe2000fffe0ff */
[----:B------:R-:W-:Y:S01]  /*5f20*/  UMOV UR43, 0x4100910 ;  /* 0x04100910002b7882 */ /* 0x000fe20000000000 */
[----:B------:R-:W-:Y:S01]  /*5f30*/  UMOV UR40, 0x0 ;  /* 0x0000000000287882 */ /* 0x000fe20000000000 */
[----:B----4-:R-:W-:Y:S02]  /*5f40*/  UIADD3 UR4, UPT, UPT, UR6, 0x3f, URZ ;  /* 0x0000003f06047890 */ /* 0x010fe4000fffe0ff */
[----:B------:R-:W2:Y:S01]  /*5f50*/  LDS R0, [UR23+0xf0] ;  /* 0x0000f017ff007984 */ /* 0x000ea20008000800 */
[----:B------:R-:W3:Y:S01]  /*5f60*/  LDCU UR6, c[0x0][0x390] ;  /* 0x00007200ff0677ac */ /* 0x000ee20008000800 */
[----:B------:R-:W-:Y:S01]  /*5f70*/  USHF.R.S32.HI UR5, URZ, 0x1f, UR4 ;  /* 0x0000001fff057899 */ /* 0x000fe20008011404 */
[----:B------:R-:W-:Y:S01]  /*5f80*/  UMOV UR41, 0x4100910 ;  /* 0x0410091000297882 */ /* 0x000fe20000000000 */
[----:B------:R-:W-:Y:S02]  /*5f90*/  UMOV UR38, 0x0 ;  /* 0x0000000000267882 */ /* 0x000fe40000000000 */
[----:B------:R-:W-:-:S02]  /*5fa0*/  ULEA.HI UR4, UR5, UR4, URZ, 0x6 ;  /* 0x0000000405047291 */ /* 0x000fc4000f8f30ff */
[----:B------:R-:W-:Y:S02]  /*5fb0*/  UIADD3 UR5, UPT, UPT, UR23, 0x6800, URZ ;  /* 0x0000680017057890 */ /* 0x000fe4000fffe0ff */
[----:B------:R-:W-:Y:S02]  /*5fc0*/  USHF.R.S32.HI UR4, URZ, 0x6, UR4 ;  /* 0x00000006ff047899 */ /* 0x000fe40008011404 */
[----:B------:R-:W-:Y:S02]  /*5fd0*/  USHF.R.U32.HI UR5, URZ, 0x4, UR5 ;  /* 0x00000004ff057899 */ /* 0x000fe40008011605 */
[----:B------:R-:W-:Y:S02]  /*5fe0*/  UIMAD UR7, UR4, UR7, URZ ;  /* 0x00000007040772a4 */ /* 0x000fe4000f8e02ff */
[----:B------:R-:W-:Y:S02]  /*5ff0*/  UIADD3 UR4, UPT, UPT, UR23, 0x1e800, URZ ;  /* 0x0001e80017047890 */ /* 0x000fe4000fffe0ff */
[----:B------:R-:W-:-:S02]  /*6000*/  ULOP3.LUT UR5, UR5, 0x3fff, URZ, 0xc0, !UPT ;  /* 0x00003fff05057892 */ /* 0x000fc4000f8ec0ff */
[----:B------:R-:W-:Y:S01]  /*6010*/  USHF.R.U32.HI UR4, URZ, 0x4, UR4 ;  /* 0x00000004ff047899 */ /* 0x000fe20008011604 */
[----:B------:R-:W-:Y:S01]  /*6020*/  UMOV UR39, 0x4100910 ;  /* 0x0410091000277882 */ /* 0x000fe20000000000 */
[----:B------:R-:W-:Y:S02]  /*6030*/  UMOV UR36, 0x0 ;  /* 0x0000000000247882 */ /* 0x000fe40000000000 */
[----:B------:R-:W-:Y:S02]  /*6040*/  ULOP3.LUT UR26, UR4, 0x3fff, URZ, 0xc0, !UPT ;  /* 0x00003fff041a7892 */ /* 0x000fe4000f8ec0ff */
[----:B---3--:R-:W-:Y:S01]  /*6050*/  UIMAD UR4, UR7, UR6, URZ ;  /* 0x00000006070472a4 */ /* 0x008fe2000f8e02ff */
[----:B------:R-:W-:Y:S01]  /*6060*/  UMOV UR37, 0x4100910 ;  /* 0x0410091000257882 */ /* 0x000fe20000000000 */
[----:B------:R-:W-:Y:S02]  /*6070*/  UPRMT UR29, URZ, 0x654, UR29 ;  /* 0x00000654ff1d7896 */ /* 0x000fe4000800001d */
[----:B------:R-:W-:-:S02]  /*6080*/  ULOP3.LUT UR25, UR5, 0x10000, URZ, 0xfc, !UPT ;  /* 0x0001000005197892 */ /* 0x000fc4000f8efcff */
[----:B------:R-:W-:Y:S02]  /*6090*/  ULOP3.LUT UR26, UR26, 0x10000, URZ, 0xfc, !UPT ;  /* 0x000100001a1a7892 */ /* 0x000fe4000f8efcff */
[----:B------:R-:W-:Y:S01]  /*60a0*/  UIADD3 UR46, UPT, UPT, UR4, -0x1, URZ ;  /* 0xffffffff042e7890 */ /* 0x000fe2000fffe0ff */
[C---:B--2---:R-:W-:Y:S01]  /*60b0*/  VIADD R5, R0.reuse, 0x40 ;  /* 0x0000004000057836 */ /* 0x044fe20000000000 */
[----:B------:R-:W-:Y:S01]  /*60c0*/  LOP3.LUT R4, R0, 0xffff, RZ, 0xc0, !PT ;  /* 0x0000ffff00047812 */ /* 0x000fe200078ec0ff */
[----:B------:R-:W-:Y:S01]  /*60d0*/  UISETP.GE.AND UP3, UPT, UR4, 0x1, UPT ;  /* 0x000000010400788c */ /* 0x000fe2000bf66270 */
[----:B------:R-:W-:Y:S02]  /*60e0*/  UMOV UR34, 0x0 ;  /* 0x0000000000227882 */ /* 0x000fe40000000000 */
[----:B------:R-:W-:Y:S01]  /*60f0*/  LOP3.LUT R5, R5, 0xffff, RZ, 0xc0, !PT ;  /* 0x0000ffff05057812 */ /* 0x000fe200078ec0ff */
[----:B------:R-:W-:Y:S01]  /*6100*/  UMOV UR35, 0x4100910 ;  /* 0x0410091000237882 */ /* 0x000fe20000000000 */
[----:B------:R-:W-:Y:S01]  /*6110*/  UMOV UR32, 0x0 ;  /* 0x0000000000207882 */ /* 0x000fe20000000000 */
[----:B------:R-:W-:Y:S01]  /*6120*/  UMOV UR33, 0x4100910 ;  /* 0x0410091000217882 */ /* 0x000fe20000000000 */
[----:B------:R-:W-:Y:S01]  /*6130*/  UMOV UR30, 0x0 ;  /* 0x00000000001e7882 */ /* 0x000fe20000000000 */
[----:B------:R2:W-:Y:S01]  /*6140*/  STL.64 [R1], R4 ;  /* 0x0000000401007387 */ /* 0x0005e20000100a00 */
[----:B------:R-:W-:-:S05]  /*6150*/  UMOV UR31, 0x4100910 ;  /* 0x04100910001f7882 */ /* 0x000fca0000000000 */
.L_x_62:
[----:B--2---:R-:W-:-:S04]  /*6160*/  SHF.L.U32 R5, R8, 0x1f, RZ ;  /* 0x0000001f08057819 */ /* 0x004fc800000006ff */
[----:B------:R-:W2:Y:S02]  /*6170*/  SYNCS.PHASECHK.TRANS64.TRYWAIT P0, [UR23+0xa0], R5 ;  /* 0x0000a005ff0075a7 */ /* 0x000ea40008001117 */
[----:B--23--:R-:W-:Y:S05]  /*6180*/  @!P0 BRA `(.L_x_56) ;  /* 0x0000004800b48947 */ /* 0x00cfea0003800000 */
.L_x_135:
[----:B--2---:R-:W2:Y:S01]  /*6190*/  LDS.128 R4, [UR23+0xe0] ;  /* 0x0000e017ff047984 */ /* 0x004ea20008000c00 */
[----:B------:R-:W-:Y:S01]  /*61a0*/  ULEA UR28, UR27, UR23, 0x3 ;  /* 0x000000171b1c7291 */ /* 0x000fe2000f8e18ff */
[----:B------:R-:W-:Y:S01]  /*61b0*/  SHF.L.U32 R2, R9, 0x1f, RZ ;  /* 0x0000001f09027819 */ /* 0x000fe200000006ff */
[----:B------:R-:W-:Y:S01]  /*61c0*/  @!PT LDS RZ, [RZ] ;  /* 0x00000000fffff984 */ /* 0x000fe20000000800 */
[----:B------:R-:W-:Y:S01]  /*61d0*/  @!PT LDS RZ, [RZ] ;  /* 0x00000000fffff984 */ /* 0x000fe20000000800 */
[----:B------:R-:W-:Y:S01]  /*61e0*/  @!PT LDS RZ, [RZ] ;  /* 0x00000000fffff984 */ /* 0x000fe20000000800 */
[----:B------:R-:W-:Y:S01]  /*61f0*/  @!PT LDS RZ, [RZ] ;  /* 0x00000000fffff984 */ /* 0x000fe20000000800 */
[----:B------:R3:W-:Y:S06]  /*6200*/  MEMBAR.ALL.CTA ;  /* 0x0000000000007992 */ /* 0x0007ec0000008000 */
[----:B---3--:R-:W3:Y:S02]  /*6210*/  FENCE.VIEW.ASYNC.S ;  /* 0x00000000000073c6 */ /* 0x008ee40000000000 */
[----:B---3--:R-:W-:Y:S01]  /*6220*/  SYNCS.ARRIVE.TRANS64.RED.A1T0 RZ, [UR29], RZ ;  /* 0x000000ffffff79a7 */ /* 0x008fe2000810041d */
[----:B------:R-:W3:Y:S01]  /*6230*/  SYNCS.PHASECHK.TRANS64.TRYWAIT P0, [UR28+0xc0], R2 ;  /* 0x0000c002ff0075a7 */ /* 0x000ee2000800111c */
[----:B--2---:R-:W-:Y:S01]  /*6240*/  LOP3.LUT P3, RZ, R6, 0x1, RZ, 0xc0, !PT ;  /* 0x0000000106ff7812 */ /* 0x004fe2000786c0ff */
[----:B---3--:R-:W-:-:S12]  /*6250*/  @!P0 BRA `(.L_x_57) ;  /* 0x0000004800988947 */ /* 0x008fd80003800000 */
.L_x_137:
[----:B------:R-:W-:Y:S05]  /*6260*/  BRA.U !UP3, `(.L_x_58) ;  /* 0x000000050b547547 */ /* 0x000fea000b800000 */
[----:B--2---:R-:W-:Y:S01]  /*6270*/  IMAD.U32 R2, RZ, RZ, UR27 ;  /* 0x0000001bff027e24 */ /* 0x004fe2000f8e00ff */
[----:B------:R-:W-:-:S04]  /*6280*/  ULEA UR4, UR22, UR23, 0x3 ;  /* 0x0000001716047291 */ /* 0x000fc8000f8e18ff */
[----:B------:R-:W-:Y:S02]  /*6290*/  LEA R4, R2, R1, 0x2 ;  /* 0x0000000102047211 */ /* 0x000fe400078e10ff */
[----:B------:R-:W-:Y:S01]  /*62a0*/  SHF.L.U32 R2, R3, 0x1f, RZ ;  /* 0x0000001f03027819 */ /* 0x000fe200000006ff */
[----:B------:R-:W-:-:S03]  /*62b0*/  UPLOP3.LUT UP2, UPT, UPT, UPT, UPT, 0x40, 0x4 ;  /* 0x000000000004789c */ /* 0x000fc60003f4e870 */
[----:B------:R-:W5:Y:S01]  /*62c0*/  LDL R4, [R4] ;  /* 0x0000000004047983 */ /* 0x000f620000100800 */
[----:B------:R2:W3:Y:S01]  /*62d0*/  SYNCS.PHASECHK.TRANS64.TRYWAIT P2, [UR4], R2 ;  /* 0x00000002ff0075a7 */ /* 0x0004e20008041104 */
[----:B------:R-:W-:Y:S01]  /*62e0*/  UMOV UR20, UR46 ;  /* 0x0000002e00147c82 */ /* 0x000fe20008000000 */
[----:B------:R-:W-:-:S05]  /*62f0*/  UMOV UR4, UR22 ;  /* 0x0000001600047c82 */ /* 0x000fca0008000000 */
.L_x_61:
[----:B------:R-:W-:Y:S01]  /*6300*/  ULEA UR21, UR4, UR23, 0x3 ;  /* 0x0000001704157291 */ /* 0x000fe2000f8e18ff */
[----:B---34-:R-:W-:Y:S11]  /*6310*/  @P2 BRA `(.L_x_59) ;  /* 0x00000000000c2947 */ /* 0x018ff60003800000 */
[----:B------:R-:W-:Y:S04]  /*6320*/  SHF.L.U32 R5, R3, 0x1f, RZ ;  /* 0x0000001f03057819 */ /* 0x000fe800000006ff */
[----:B------:R-:W3:Y:S02]  /*6330*/  SYNCS.PHASECHK.TRANS64.TRYWAIT P0, [UR21], R5 ;  /* 0x00000005ff0075a7 */ /* 0x000ee40008001115 */
[----:B---3--:R-:W-:Y:S05]  /*6340*/  @!P0 BRA `(.L_x_60) ;  /* 0x0000004800748947 */ /* 0x008fea0003800000 */
.L_x_59:
[----:B------:R-:W-:Y:S01]  /*6350*/  UISETP.NE.AND UP0, UPT, UR20, URZ, UPT ;  /* 0x000000ff1400728c */ /* 0x000fe2000bf05270 */
[----:B------:R-:W-:Y:S01]  /*6360*/  PLOP3.LUT P2, PT, PT, PT, PT, 0x80, 0x8 ;  /* 0x000000000008781c */ /* 0x000fe20003f4f070 */
[----:B------:R-:W-:Y:S01]  /*6370*/  UIADD3 UR5, UPT, UPT, UR4, 0x1, URZ ;  /* 0x0000000104057890 */ /* 0x000fe2000fffe0ff */
[----:B------:R-:W-:Y:S03]  /*6380*/  ELECT P1, URZ, PT ;  /* 0x0000000000ff782f */ /* 0x000fe60003820000 */
[----:B------:R-:W-:Y:S01]  /*6390*/  UISETP.NE.AND UP1, UPT, UR5, 0x6, UPT ;  /* 0x000000060500788c */ /* 0x000fe2000bf25270 */
[----:B------:R-:W-:Y:S01]  /*63a0*/  PLOP3.LUT P0, PT, PT, PT, UP0, 0x80, 0x8 ;  /* 0x000000000008781c */ /* 0x000fe20003f0f008 */
[----:B------:R-:W-:Y:S02]  /*63b0*/  ULEA UR18, UR4, UR26, 0xa ;  /* 0x0000001a04127291 */ /* 0x000fe4000f8e50ff */
[----:B------:R-:W-:Y:S02]  /*63c0*/  USEL UR6, URZ, 0x1, UP1 ;  /* 0x00000001ff067887 */ /* 0x000fe40008800000 */
[----:B------:R-:W-:Y:S02]  /*63d0*/  USEL UR22, UR5, URZ, UP1 ;  /* 0x000000ff05167287 */ /* 0x000fe40008800000 */
[----:B------:R-:W-:Y:S02]  /*63e0*/  ULEA UR16, UR4, UR25, 0xa ;  /* 0x0000001904107291 */ /* 0x000fe4000f8e50ff */
[----:B------:R-:W-:Y:S01]  /*63f0*/  @UP0 ULEA UR5, UR22, UR23, 0x3 ;  /* 0x0000001716050291 */ /* 0x000fe2000f8e18ff */
[----:B------:R-:W-:Y:S01]  /*6400*/  LOP3.LUT R3, R3, UR6, RZ, 0x3c, !PT ;  /* 0x0000000603037c12 */ /* 0x000fe2000f8e3cff */
[----:B------:R-:W-:Y:S01]  /*6410*/  UIADD3 UR8, UPT, UPT, UR18, 0x2, URZ ;  /* 0x0000000212087890 */ /* 0x000fe2000fffe0ff */
[C---:B-----5:R-:W-:Y:S01]  /*6420*/  @P1 R2UR.BROADCAST UR6, R4.reuse ;  /* 0x00000000040612ca */ /* 0x060fe200008e0000 */
[----:B------:R-:W-:Y:S01]  /*6430*/  UIADD3 UR4, UPT, UPT, UR16, 0x2, URZ ;  /* 0x0000000210047890 */ /* 0x000fe2000fffe0ff */
[----:B--2---:R-:W-:Y:S01]  /*6440*/  @P0 SHF.L.U32 R2, R3, 0x1f, RZ ;  /* 0x0000001f03020819 */ /* 0x004fe200000006ff */
[----:B------:R-:W-:Y:S02]  /*6450*/  UIADD3 UR12, UPT, UPT, UR18, 0x4, URZ ;  /* 0x00000004120c7890 */ /* 0x000fe4000fffe0ff */
[----:B------:R-:W-:Y:S01]  /*6460*/  UIADD3 UR10, UPT, UPT, UR18, 0x6, URZ ;  /* 0x00000006120a7890 */ /* 0x000fe2000fffe0ff */
[----:B------:R4:W2:Y:S01]  /*6470*/  @P0 SYNCS.PHASECHK.TRANS64.TRYWAIT P2, [UR5], R2 ;  /* 0x00000002ff0005a7 */ /* 0x0008a20008041105 */
[----:B------:R-:W-:Y:S11]  /*6480*/  ELECT P0, URZ, PT ;  /* 0x0000000000ff782f */ /* 0x000ff60003800000 */
[----:B------:R-:W-:Y:S02]  /*6490*/  @!UPT UIADD3 URZ, UPT, UPT, URZ, URZ, URZ ;  /* 0x000000fffffff290 */ /* 0x000fe4000fffe0ff */
[C---:B------:R-:W-:Y:S02]  /*64a0*/  @P0 R2UR.BROADCAST UR15, R4.reuse ;  /* 0x00000000040f02ca */ /* 0x040fe400008e0000 */
[----:B------:R-:W-:Y:S11]  /*64b0*/  ELECT P0, URZ, PT ;  /* 0x0000000000ff782f */ /* 0x000ff60003800000 */
[----:B------:R-:W-:Y:S02]  /*64c0*/  @!UPT UIADD3 URZ, UPT, UPT, URZ, URZ, URZ ;  /* 0x000000fffffff290 */ /* 0x000fe4000fffe0ff */
[C---:B------:R-:W-:Y:S02]  /*64d0*/  @P0 R2UR.BROADCAST UR14, R4.reuse ;  /* 0x00000000040e02ca */ /* 0x040fe400008e0000 */
[----:B------:R-:W-:Y:S01]  /*64e0*/  ELECT P0, URZ, PT ;  /* 0x0000000000ff782f */ /* 0x000fe20003800000 */
[----:B------:R-:W-:Y:S01]  /*64f0*/  UMOV UR19, 0x40004080 ;  /* 0x4000408000137882 */ /* 0x000fe20000000000 */
[----:B------:R-:W-:Y:S01]  /*6500*/  UMOV UR17, 0x40004080 ;  /* 0x4000408000117882 */ /* 0x000fe20000000000 */
[----:B------:R-:W-:Y:S01]  /*6510*/  UMOV UR9, 0x40004080 ;  /* 0x4000408000097882 */ /* 0x000fe20000000000 */
[----:B------:R3:W-:Y:S01]  /*6520*/  UTCHMMA gdesc[UR16], gdesc[UR18], tmem[UR6], tmem[UR44], idesc[UR45], UP2 ;  /* 0x00ff2c12100075ea */ /* 0x0007e20009000006 */
[----:B------:R-:W-:Y:S01]  /*6530*/  UPLOP3.LUT UP2, UPT, UPT, UPT, UPT, 0x80, 0x8 ;  /* 0x000000000008789c */ /* 0x000fe20003f4f070 */
[----:B------:R-:W-:Y:S01]  /*6540*/  UMOV UR5, 0x40004080 ;  /* 0x4000408000057882 */ /* 0x000fe20000000000 */
[----:B------:R-:W-:Y:S01]  /*6550*/  UMOV UR13, 0x40004080 ;  /* 0x40004080000d7882 */ /* 0x000fe20000000000 */
[----:B------:R1:W-:Y:S01]  /*6560*/  UTCHMMA gdesc[UR4], gdesc[UR8], tmem[UR15], tmem[UR42], idesc[UR43], UPT ;  /* 0x00ff2a08040075ea */ /* 0x0003e2000b80000f */
[----:B------:R-:W-:Y:S01]  /*6570*/  UMOV UR7, 0x40004080 ;  /* 0x4000408000077882 */ /* 0x000fe20000000000 */
[----:B------:R-:W-:Y:S01]  /*6580*/  UMOV UR11, 0x40004080 ;  /* 0x40004080000b7882 */ /* 0x000fe20000000000 */
[----:B---3--:R-:W-:Y:S02]  /*6590*/  UIADD3 UR6, UPT, UPT, UR16, 0x4, URZ ;  /* 0x0000000410067890 */ /* 0x008fe4000fffe0ff */
[C---:B------:R-:W-:Y:S02]  /*65a0*/  @P0 R2UR.BROADCAST UR19, R4.reuse ;  /* 0x00000000041302ca */ /* 0x040fe400008e0000 */
[----:B------:R-:W-:Y:S11]  /*65b0*/  ELECT P0, URZ, PT ;  /* 0x0000000000ff782f */ /* 0x000ff60003800000 */
[----:B------:R-:W-:Y:S02]  /*65c0*/  @!UPT UIADD3 URZ, UPT, UPT, URZ, URZ, URZ ;  /* 0x000000fffffff290 */ /* 0x000fe4000fffe0ff */
[C---:B------:R-:W-:Y:S02]  /*65d0*/  @P0 R2UR.BROADCAST UR17, R4.reuse ;  /* 0x00000000041102ca */ /* 0x040fe400008e0000 */
[----:B------:R-:W-:Y:S01]  /*65e0*/  ELECT P0, URZ, PT ;  /* 0x0000000000ff782f */ /* 0x000fe20003800000 */
[----:B-1----:R-:W-:Y:S02]  /*65f0*/  UIADD3 UR4, UPT, UPT, UR16, 0x6, URZ ;  /* 0x0000000610047890 */ /* 0x002fe4000fffe0ff */
[----:B------:R-:W-:Y:S01]  /*6600*/  UIADD3 UR8, UPT, UPT, UR18, 0x40, URZ ;  /* 0x0000004012087890 */ /* 0x000fe2000fffe0ff */
[----:B------:R1:W-:Y:S01]  /*6610*/  UTCHMMA gdesc[UR6], gdesc[UR12], tmem[UR14], tmem[UR40], idesc[UR41], UPT ;  /* 0x00ff280c060075ea */ /* 0x0003e2000b80000e */
[----:B------:R-:W-:Y:S05]  /*6620*/  UMOV UR15, 0x40004080 ;  /* 0x40004080000f7882 */ /* 0x000fea0000000000 */
[----:B------:R3:W-:Y:S01]  /*6630*/  UTCHMMA gdesc[UR4], gdesc[UR10], tmem[UR19], tmem[UR38], idesc[UR39], UPT ;  /* 0x00ff260a040075ea */ /* 0x0007e2000b800013 */
[----:B-1----:R-:W-:Y:S02]  /*6640*/  UIADD3 UR6, UPT, UPT, UR16, 0x40, URZ ;  /* 0x0000004010067890 */ /* 0x002fe4000fffe0ff */
[----:B------:R-:W-:Y:S02]  /*6650*/  UIADD3 UR14, UPT, UPT, UR18, 0x42, URZ ;  /* 0x00000042120e7890 */ /* 0x000fe4000fffe0ff */
[----:B------:R-:W-:Y:S02]  /*6660*/  UIADD3 UR12, UPT, UPT, UR18, 0x44, URZ ;  /* 0x00000044120c7890 */ /* 0x000fe4000fffe0ff */
[----:B---3--:R-:W-:Y:S01]  /*6670*/  UIADD3 UR4, UPT, UPT, UR16, 0x42, URZ ;  /* 0x0000004210047890 */ /* 0x008fe2000fffe0ff */
[C---:B------:R-:W-:Y:S02]  /*6680*/  @P0 R2UR.BROADCAST UR19, R4.reuse ;  /* 0x00000000041302ca */ /* 0x040fe400008e0000 */
[----:B------:R-:W-:Y:S01]  /*6690*/  ELECT P0, URZ, PT ;  /* 0x0000000000ff782f */ /* 0x000fe20003800000 */
[----:B------:R1:W-:Y:S01]  /*66a0*/  UTCHMMA gdesc[UR6], gdesc[UR8], tmem[UR17], tmem[UR36], idesc[UR37], UPT ;  /* 0x00ff2408060075ea */ /* 0x0003e2000b800011 */
[----:B------:R-:W-:Y:S09]  /*66b0*/  UIADD3 UR10, UPT, UPT, UR18, 0x46, URZ ;  /* 0x00000046120a7890 */ /* 0x000ff2000fffe0ff */
[----:B------:R3:W-:Y:S01]  /*66c0*/  UTCHMMA gdesc[UR4], gdesc[UR14], tmem[UR19], tmem[UR34], idesc[UR35], UPT ;  /* 0x00ff220e040075ea */ /* 0x0007e2000b800013 */
[----:B-1----:R-:W-:Y:S01]  /*66d0*/  UIADD3 UR8, UPT, UPT, UR16, 0x44, URZ ;  /* 0x0000004410087890 */ /* 0x002fe2000fffe0ff */
[C---:B------:R-:W-:Y:S02]  /*66e0*/  @P0 R2UR.BROADCAST UR17, R4.reuse ;  /* 0x00000000041102ca */ /* 0x040fe400008e0000 */
[----:B------:R-:W-:Y:S01]  /*66f0*/  ELECT P0, URZ, PT ;  /* 0x0000000000ff782f */ /* 0x000fe20003800000 */
[----:B------:R-:W-:Y:S02]  /*6700*/  UIADD3 UR6, UPT, UPT, UR16, 0x46, URZ ;  /* 0x0000004610067890 */ /* 0x000fe4000fffe0ff */
[----:B---3--:R-:W-:Y:S10]  /*6710*/  UIADD3 UR5, UPT, UPT, UR21, 0x30, URZ ;  /* 0x0000003015057890 */ /* 0x008ff4000fffe0ff */
[----:B------:R-:W-:Y:S01]  /*6720*/  @P0 R2UR.BROADCAST UR14, R4 ;  /* 0x00000000040e02ca */ /* 0x000fe200008e0000 */
[----:B------:R-:W-:Y:S01]  /*6730*/  UIADD3 UR4, UPT, UPT, UR20, 0x1, URZ ;  /* 0x0000000114047890 */ /* 0x000fe2000fffe0ff */
[----:B------:R1:W-:Y:S03]  /*6740*/  UTCHMMA gdesc[UR8], gdesc[UR12], tmem[UR17], tmem[UR32], idesc[UR33], UPT ;  /* 0x00ff200c080075ea */ /* 0x0003e6000b800011 */
[----:B------:R-:W-:Y:S03]  /*6750*/  UISETP.GT.U32.AND UP0, UPT, UR4, 0x1, UPT ;  /* 0x000000010400788c */ /* 0x000fe6000bf04070 */
[----:B------:R-:W-:Y:S05]  /*6760*/  UMOV UR4, UR22 ;  /* 0x0000001600047c82 */ /* 0x000fea0008000000 */
[----:B------:R4:W-:Y:S01]  /*6770*/  UTCHMMA gdesc[UR6], gdesc[UR10], tmem[UR14], tmem[UR30], idesc[UR31], UPT ;  /* 0x00ff1e0a060075ea */ /* 0x0009e2000b80000e */
[----:B------:R4:W-:Y:S01]  /*6780*/  UTCBAR.MULTICAST [UR5], URZ, UR24 ;  /* 0x000000ff050073e9 */ /* 0x0009e20008000818 */
[----:B-1----:R-:W-:Y:S07]  /*6790*/  UIADD3 UR8, UPT, UPT, UR20, -0x1, URZ ;  /* 0xffffffff14087890 */ /* 0x002fee000fffe0ff */
[----:B------:R-:W-:Y:S01]  /*67a0*/  UMOV UR20, UR8 ;  /* 0x0000000800147c82 */ /* 0x000fe20008000000 */
[----:B--2---:R-:W-:Y:S05]  /*67b0*/  BRA.U UP0, `(.L_x_61) ;  /* 0xfffffff900d07547 */ /* 0x004fea000b83ffff */
.L_x_58:
[----:B------:R-:W-:Y:S01]  /*67c0*/  UIADD3 UR4, UPT, UPT, UR27, 0x1, URZ ;  /* 0x000000011b047890 */ /* 0x000fe2000fffe0ff */
[----:B------:R-:W-:Y:S01]  /*67d0*/  LOP3.LUT R8, R8, 0x1, RZ, 0x3c, !PT ;  /* 0x0000000108087812 */ /* 0x000fe200078e3cff */
[----:B----4-:R-:W-:Y:S02]  /*67e0*/  UIADD3 UR5, UPT, UPT, UR28, 0xb0, URZ ;  /* 0x000000b01c057890 */ /* 0x010fe4000fffe0ff */
[----:B------:R-:W-:-:S04]  /*67f0*/  UISETP.NE.AND UP0, UPT, UR4, 0x2, UPT ;  /* 0x000000020400788c */ /* 0x000fc8000bf05270 */
[----:B------:R-:W-:Y:S02]  /*6800*/  USEL UR6, URZ, 0x1, UP0 ;  /* 0x00000001ff067887 */ /* 0x000fe40008000000 */
[----:B------:R-:W-:Y:S01]  /*6810*/  USEL UR27, UR4, URZ, UP0 ;  /* 0x000000ff041b7287 */ /* 0x000fe20008000000 */
[----:B------:R3:W-:Y:S03]  /*6820*/  UTCBAR [UR5], URZ ;  /* 0x000000ff050073e9 */ /* 0x0007e600080000ff */
[----:B------:R-:W-:Y:S01]  /*6830*/  LOP3.LUT R9, R9, UR6, RZ, 0x3c, !PT ;  /* 0x0000000609097c12 */ /* 0x000fe2000f8e3cff */
[----:B------:R-:W-:Y:S07]  /*6840*/  @P3 BRA `(.L_x_62) ;  /* 0xfffffff800443947 */ /* 0x000fee000383ffff */
[----:B------:R-:W4:Y:S01]  /*6850*/  S2UR UR6, SR_CgaCtaId ;  /* 0x00000000000679c3 */ /* 0x000f220000008800 */
[----:B------:R-:W-:Y:S01]  /*6860*/  ELECT P0, URZ, PT ;  /* 0x0000000000ff782f */ /* 0x000fe20003800000 */
[----:B--2---:R-:W-:Y:S01]  /*6870*/  IMAD.MOV.U32 R2, RZ, RZ, 0x1 ;  /* 0x00000001ff027424 */ /* 0x004fe200078e00ff */
[----:B------:R-:W-:Y:S01]  /*6880*/  UIADD3 UR23, UPT, UPT, UR23, 0xc0, URZ ;  /* 0x000000c017177890 */ /* 0x000fe2000fffe0ff */
[----:B------:R-:W-:Y:S01]  /*6890*/  SHF.L.U32 R3, R9, 0x1f, RZ ;  /* 0x0000001f09037819 */ /* 0x000fe200000006ff */
[----:B------:R-:W-:-:S03]  /*68a0*/  UMOV UR4, 0x40 ;  /* 0x0000004000047882 */ /* 0x000fc60000000000 */
[----:B------:R-:W-:Y:S01]  /*68b0*/  UVIRTCOUNT.DEALLOC.SMPOOL 0x80 ;  /* 0x000000800000784c */ /* 0x000fe20000000000 */
[----:B----4-:R-:W-:Y:S02]  /*68c0*/  ULEA UR6, UR6, UR4, 0x18 ;  /* 0x0000000406067291 */ /* 0x010fe4000f8ec0ff */
[----:B------:R-:W-:-:S07]  /*68d0*/  ULEA UR4, UR27, UR23, 0x3 ;  /* 0x000000171b047291 */ /* 0x000fce000f8e18ff */
[----:B------:R2:W-:Y:S02]  /*68e0*/  @P0 STS.U8 [UR6+0x1c], R2 ;  /* 0x00001c02ff000988 */ /* 0x0005e40008000006 */
[----:B------:R-:W4:Y:S02]  /*68f0*/  SYNCS.PHASECHK.TRANS64.TRYWAIT P0, [UR4], R3 ;  /* 0x00000003ff0075a7 */ /* 0x000f240008001104 */
[----:B--2-4-:R-:W-:Y:S05]  /*6900*/  @!P0 BRA `(.L_x_63) ;  /* 0x00000044001c8947 */ /* 0x014fea0003800000 */
.L_x_140:
[----:B------:R-:W-:-:S04]  /*6910*/  UIADD3 UR4, UPT, UPT, UR27, 0x1, URZ ;  /* 0x000000011b047890 */ /* 0x000fc8000fffe0ff */
[----:B------:R-:W-:-:S04]  /*6920*/  UISETP.NE.AND UP0, UPT, UR4, 0x2, UPT ;  /* 0x000000020400788c */ /* 0x000fc8000bf05270 */
[----:B---3--:R-:W-:Y:S02]  /*6930*/  USEL UR5, URZ, 0x1, UP0 ;  /* 0x00000001ff057887 */ /* 0x008fe40008000000 */
[----:B------:R-:W-:-:S04]  /*6940*/  USEL UR4, UR4, URZ, UP0 ;  /* 0x000000ff04047287 */ /* 0x000fc80008000000 */
[----:B------:R-:W-:Y:S01]  /*6950*/  ULEA UR4, UR4, UR23, 0x3 ;  /* 0x0000001704047291 */ /* 0x000fe2000f8e18ff */
[----:B--2---:R-:W-:-:S04]  /*6960*/  LOP3.LUT R3, R9, UR5, RZ, 0x3c, !PT ;  /* 0x0000000509037c12 */ /* 0x004fc8000f8e3cff */
[----:B------:R-:W-:-:S04]  /*6970*/  SHF.L.U32 R3, R3, 0x1f, RZ ;  /* 0x0000001f03037819 */ /* 0x000fc800000006ff */
[----:B------:R-:W2:Y:S02]  /*6980*/  SYNCS.PHASECHK.TRANS64.TRYWAIT P0, [UR4], R3 ;  /* 0x00000003ff0075a7 */ /* 0x000ea40008001104 */
[----:B--2---:R-:W-:Y:S05]  /*6990*/  @!P0 BRA `(.L_x_64) ;  /* 0x0000004400108947 */ /* 0x004fea0003800000 */
.L_x_142:
[----:B------:R-:W-:Y:S01]  /*69a0*/  NOP ;  /* 0x0000000000007918 */ /* 0x000fe20000000000 */
[----:B--2---:R-:W2:Y:S01]  /*69b0*/  LDS R2, [UR6+0x14] ;  /* 0x00001406ff027984 */ /* 0x004ea20008000800 */
[----:B------:R-:W-:Y:S01]  /*69c0*/  LOP3.LUT R0, R0, 0xffff, RZ, 0xc0, !PT ;  /* 0x0000ffff00007812 */ /* 0x000fe200078ec0ff */
[----:B------:R-:W-:Y:S02]  /*69d0*/  IMAD.MOV.U32 R3, RZ, RZ, 0xffff ;  /* 0x0000ffffff037424 */ /* 0x000fe400078e00ff */
[----:B------:R-:W-:Y:S01]  /*69e0*/  IMAD.MOV.U32 R5, RZ, RZ, 0x1 ;  /* 0x00000001ff057424 */ /* 0x000fe200078e00ff */
[----:B------:R-:W-:-:S04]  /*69f0*/  SHF.R.U32.HI R0, RZ, 0x5, R0 ;  /* 0x00000005ff007819 */ /* 0x000fc80000011600 */
[-C--:B------:R-:W-:Y:S02]  /*6a00*/  SHF.L.U32 R3, R3, R0.reuse, RZ ;  /* 0x0000000003037219 */ /* 0x080fe400000006ff */
[----:B------:R-:W-:Y:S02]  /*6a10*/  SHF.L.U32 R5, R5, R0, RZ ;  /* 0x0000000005057219 */ /* 0x000fe400000006ff */
[----:B--2---:R-:W-:-:S04]  /*6a20*/  LOP3.LUT R2, R2, R3, RZ, 0xc0, !PT ;  /* 0x0000000302027212 */ /* 0x004fc800078ec0ff */
[----:B------:R-:W-:-:S13]  /*6a30*/  ISETP.NE.AND P0, PT, R2, R3, PT ;  /* 0x000000030200720c */ /* 0x000fda0003f05270 */
[----:B------:R-:W-:Y:S05]  /*6a40*/  @P0 BRA `(.L_x_65) ;  /* 0x00000000005c0947 */ /* 0x000fea0003800000 */
[----:B------:R-:W2:Y:S02]  /*6a50*/  LDS R0, [UR6+0x18] ;  /* 0x00001806ff007984 */ /* 0x000ea40008000800 */
[----:B--2---:R-:W-:-:S04]  /*6a60*/  LOP3.LUT R0, R0, R5, RZ, 0xc0, !PT ;  /* 0x0000000500007212 */ /* 0x004fc800078ec0ff */
[----:B------:R-:W-:-:S13]  /*6a70*/  ISETP.NE.AND P0, PT, R0, R5, PT ;  /* 0x000000050000720c */ /* 0x000fda0003f05270 */
[----:B------:R-:W-:Y:S05]  /*6a80*/  @P0 BRA `(.L_x_66) ;  /* 0x0000000000400947 */ /* 0x000fea0003800000 */
[----:B------:R-:W-:Y:S01]  /*6a90*/  R2UR UR4, R3 ;  /* 0x00000000030472ca */ /* 0x000fe200000e0000 */
[----:B------:R-:W2:Y:S01]  /*6aa0*/  S2R R2, SR_LANEID ;  /* 0x0000000000027919 */ /* 0x000ea20000000000 */
[----:B------:R-:W-:-:S04]  /*6ab0*/  LOP3.LUT R5, RZ, R5, RZ, 0x33, !PT ;  /* 0x00000005ff057212 */ /* 0x000fc800078e33ff */
[----:B------:R-:W3:Y:S07]  /*6ac0*/  REDUX UR7, R5 ;  /* 0x00000000050773c4 */ /* 0x000eee0000000000 */
[----:B------:R-:W-:-:S03]  /*6ad0*/  ULOP3.LUT UR5, URZ, UR4, URZ, 0x33, !UPT ;  /* 0x00000004ff057292 */ /* 0x000fc6000f8e33ff */
[----:B------:R-:W-:Y:S02]  /*6ae0*/  VOTEU.ANY UR4, UPT, PT ;  /* 0x0000000000047886 */ /* 0x000fe400038e0100 */
[----:B------:R-:W-:Y:S01]  /*6af0*/  UFLO.U32 UR4, UR4 ;  /* 0x00000004000472bd */ /* 0x000fe200080e0000 */
[----:B------:R-:W-:-:S04]  /*6b00*/  IMAD.U32 R0, RZ, RZ, UR5 ;  /* 0x00000005ff007e24 */ /* 0x000fc8000f8e00ff */
[----:B------:R-:W4:Y:S02]  /*6b10*/  REDUX UR8, R0 ;  /* 0x00000000000873c4 */ /* 0x000f240000000000 */
[----:B------:R1:W-:Y:S01]  /*6b20*/  UTCATOMSWS.AND URZ, UR5 ;  /* 0x0000000500ff79e3 */ /* 0x0003e20008000000 */
[----:B--2---:R-:W-:Y:S01]  /*6b30*/  ISETP.EQ.U32.AND P0, PT, R2, UR4, PT ;  /* 0x0000000402007c0c */ /* 0x004fe2000bf02070 */
[----:B---3--:R-:W-:Y:S02]  /*6b40*/  IMAD.U32 R2, RZ, RZ, UR7 ;  /* 0x00000007ff027e24 */ /* 0x008fe4000f8e00ff */
[----:B----4-:R-:W-:-:S10]  /*6b50*/  IMAD.U32 R3, RZ, RZ, UR8 ;  /* 0x00000008ff037e24 */ /* 0x010fd4000f8e00ff */
[----:B------:R2:W-:Y:S04]  /*6b60*/  @P0 ATOMS.AND RZ, [UR6+0x14], R3 ;  /* 0x00001403ffff098c */ /* 0x0005e8000a800006 */
[----:B------:R2:W-:Y:S01]  /*6b70*/  @P0 ATOMS.AND RZ, [UR6+0x18], R2 ;  /* 0x00001802ffff098c */ /* 0x0005e2000a800006 */
[----:B-1----:R-:W-:Y:S05]  /*6b80*/  BRA `(.L_x_67) ;  /* 0x0000000000147947 */ /* 0x002fea0003800000 */
.L_x_66:
[----:B------:R-:W-:Y:S02]  /*6b90*/  MOV R2, 0x6bb0 ;  /* 0x00006bb000027802 */ /* 0x000fe40000000f00 */
[----:B-1---5:R-:W-:Y:S05]  /*6ba0*/  CALL.REL.NOINC `($__internal_0_$__cuda_sm10x_tcgen05_guardrail_trap_col_being_dealloced_not_returned_by_alloc) ;  /* 0x0000004400887944 */ /* 0x022fea0003c00000 */
[----:B------:R-:W-:Y:S05]  /*6bb0*/  BRA `(.L_x_67) ;  /* 0x0000000000087947 */ /* 0x000fea0003800000 */
.L_x_65:
[----:B------:R-:W-:Y:S02]  /*6bc0*/  MOV R2, 0x6be0 ;  /* 0x00006be000027802 */ /* 0x000fe40000000f00 */
[----:B-1---5:R-:W-:Y:S05]  /*6bd0*/  CALL.REL.NOINC `($__internal_2_$__cuda_sm10x_tcgen05_guardrail_trap_unallocated_columns_being_dealloced) ;  /* 0x0000004400947944 */ /* 0x022fea0003c00000 */
.L_x_67:
[----:B------:R-:W-:Y:S01]  /*6be0*/  NOP ;  /* 0x0000000000007918 */ /* 0x000fe20000000000 */
[----:B------:R-:W-:Y:S05]  /*6bf0*/  EXIT ;  /* 0x000000000000794d */ /* 0x000fea0003800000 */
.L_x_51:
[----:B------:R-:W-:-:S09]  /*6c00*/  UISETP.NE.OR UP0, UPT, UR18, 0x3, !UP3 ;  /* 0x000000031200788c */ /* 0x000fd2000df05670 */
[----:B------:R-:W-:Y:S05]  /*6c10*/  BRA.U UP0, `(.L_x_68) ;  /* 0x0000001100487547 */ /* 0x000fea000b800000 */
[----:B------:R-:W2:Y:S01]  /*6c20*/  LDCU.64 UR4, c[0x0][0x888] ;  /* 0x00011100ff0477ac */ /* 0x000ea20008000a00 */
[----:B------:R-:W3:Y:S01]  /*6c30*/  S2UR UR6, SR_CgaCtaId ;  /* 0x00000000000679c3 */ /* 0x000ee20000008800 */
[----:B------:R-:W-:Y:S01]  /*6c40*/  HFMA2 R9, -RZ, RZ, 0, 5.9604644775390625e-08 ;  /* 0x00000001ff097431 */ /* 0x000fe200000001ff */
[----:B------:R-:W-:Y:S01]  /*6c50*/  MOV R8, RZ ;  /* 0x000000ff00087202 */ /* 0x000fe20000000f00 */
[----:B------:R-:W4:Y:S01]  /*6c60*/  LDCU UR40, c[0x0][0x370] ;  /* 0x00006e00ff2877ac */ /* 0x000f220008000800 */
[----:B------:R-:W-:Y:S01]  /*6c70*/  HFMA2 R3, -RZ, RZ, 0, 0.0078125 ;  /* 0x00002000ff037431 */ /* 0x000fe200000001ff */
[----:B------:R-:W1:Y:S03]  /*6c80*/  LDCU.128 UR32, c[0x0][0xb10] ;  /* 0x00016200ff2077ac */ /* 0x000e660008000c00 */
[----:B------:R-:W4:Y:S01]  /*6c90*/  LDC.64 R10, c[0x0][0x348] ;  /* 0x0000d200ff0a7b82 */ /* 0x000f220000000a00 */
[----:B------:R-:W1:Y:S01]  /*6ca0*/  LDCU UR27, c[0x0][0x374] ;  /* 0x00006e80ff1b77ac */ /* 0x000e620008000800 */
[----:B------:R-:W4:Y:S01]  /*6cb0*/  LDCU.64 UR28, c[0x0][0x890] ;  /* 0x00011200ff1c77ac */ /* 0x000f220008000a00 */
[----:B------:R-:W4:Y:S01]  /*6cc0*/  LDCU UR18, c[0x0][0xb0c] ;  /* 0x00016180ff1277ac */ /* 0x000f220008000800 */
[----:B--2---:R-:W-:Y:S01]  /*6cd0*/  UISETP.NE.U32.AND UP0, UPT, UR4, URZ, UPT ;  /* 0x000000ff0400728c */ /* 0x004fe2000bf05070 */
[----:B------:R-:W2:Y:S01]  /*6ce0*/  LDCU UR45, c[0x0][0xb20] ;  /* 0x00016400ff2d77ac */ /* 0x000ea20008000800 */
[----:B------:R-:W2:Y:S01]  /*6cf0*/  LDCU UR4, c[0x0][0xb30] ;  /* 0x00016600ff0477ac */ /* 0x000ea20008000800 */
[----:B------:R-:W2:Y:S01]  /*6d00*/  LDCU.128 UR36, c[0x0][0x980] ;  /* 0x00013000ff2477ac */ /* 0x000ea20008000c00 */
[----:B------:R-:W-:Y:S01]  /*6d10*/  UMOV UR24, 0x400 ;  /* 0x0000040000187882 */ /* 0x000fe20000000000 */
[----:B-1----:R-:W-:-:S02]  /*6d20*/  UIMAD.WIDE.U32 UR8, UR27, UR35, URZ ;  /* 0x000000231b0872a5 */ /* 0x002fc4000f8e00ff */
[----:B---3--:R-:W-:Y:S02]  /*6d30*/  ULEA UR24, UR6, UR24, 0x18 ;  /* 0x0000001806187291 */ /* 0x008fe4000f8ec0ff */
[----:B----4-:R-:W-:Y:S02]  /*6d40*/  UIMAD.WIDE.U32 UR6, UR40, UR32, URZ ;  /* 0x00000020280672a5 */ /* 0x010fe4000f8e00ff */
[----:B------:R-:W-:Y:S02]  /*6d50*/  USEL UR44, URZ, 0x1, UP5 ;  /* 0x00000001ff2c7887 */ /* 0x000fe4000a800000 */
[----:B------:R-:W-:Y:S02]  /*6d60*/  UISETP.NE.AND.EX UP5, UPT, UR5, URZ, UPT, UP0 ;  /* 0x000000ff0500728c */ /* 0x000fe4000bfa5300 */
[----:B------:R-:W-:Y:S02]  /*6d70*/  UISETP.NE.U32.AND UP6, UPT, UR28, URZ, UPT ;  /* 0x000000ff1c00728c */ /* 0x000fe4000bfc5070 */
[----:B------:R-:W-:-:S02]  /*6d80*/  UIADD3 UR41, UPT, UPT, UR24, 0xa8, URZ ;  /* 0x000000a818297890 */ /* 0x000fc4000fffe0ff */
[----:B------:R-:W-:Y:S02]  /*6d90*/  UISETP.NE.AND UP0, UPT, UR54, 0x1, UPT ;  /* 0x000000013600788c */ /* 0x000fe4000bf05270 */
[----:B------:R-:W-:Y:S01]  /*6da0*/  UISETP.NE.AND UP0, UPT, UR18, 0x1, UPT ;  /* 0x000000011200788c */ /* 0x000fe2000bf05270 */
[----:B------:R-:W-:Y:S01]  /*6db0*/  UMOV UR6, UR7 ;  /* 0x0000000700067c82 */ /* 0x000fe20008000000 */
[----:B------:R-:W-:Y:S01]  /*6dc0*/  UMOV UR42, UR9 ;  /* 0x00000009002a7c82 */ /* 0x000fe20008000000 */
[----:B------:R-:W-:Y:S02]  /*6dd0*/  UISETP.GE.AND UP2, UPT, UR54, 0x1, UPT ;  /* 0x000000013600788c */ /* 0x000fe4000bf46270 */
[----:B------:R-:W-:Y:S01]  /*6de0*/  UISETP.NE.AND UP0, UPT, UR34, 0x1, UPT ;  /* 0x000000012200788c */ /* 0x000fe2000bf05270 */
[----:B------:R-:W-:Y:S01]  /*6df0*/  UMOV UR26, URZ ;  /* 0x000000ff001a7c82 */ /* 0x000fe20008000000 */
[----:B------:R-:W-:Y:S01]  /*6e00*/  UPLOP3.LUT UP4, UPT, UPT, UPT, UPT, 0x40, 0x4 ;  /* 0x000000000004789c */ /* 0x000fe20003f8e870 */
[----:B------:R-:W1:Y:S01]  /*6e10*/  LDCU.64 UR16, c[0x0][0xb28] ;  /* 0x00016500ff1077ac */ /* 0x000e620008000a00 */
[----:B------:R-:W3:Y:S01]  /*6e20*/  LDCU.64 UR30, c[0x0][0x990] ;  /* 0x00013200ff1e77ac */ /* 0x000ee20008000a00 */
[----:B------:R-:W-:-:S02]  /*6e30*/  UISETP.NE.AND.EX UP6, UPT, UR29, URZ, UPT, UP6 ;  /* 0x000000ff1d00728c */ /* 0x000fc4000bfc5360 */
[----:B------:R-:W-:Y:S02]  /*6e40*/  UPRMT UR41, URZ, 0x654, UR41 ;  /* 0x00000654ff297896 */ /* 0x000fe40008000029 */
[----:B------:R-:W-:Y:S02]  /*6e50*/  USHF.R.U32.HI UR43, URZ, UR33, UR6 ;  /* 0x00000021ff2b7299 */ /* 0x000fe40008011606 */
[----:B--2---:R-:W-:Y:S02]  /*6e60*/  USHF.R.U32.HI UR42, URZ, UR45, UR42 ;  /* 0x0000002dff2a7299 */ /* 0x004fe4000801162a */
[----:B------:R-:W-:Y:S02]  /*6e70*/  UISETP.NE.AND UP3, UPT, UR4, 0x1, UPT ;  /* 0x000000010400788c */ /* 0x000fe4000bf65270 */
[----:B------:R-:W-:Y:S02]  /*6e80*/  UISETP.NE.AND UP2, UPT, UR36, 0x1, UPT ;  /* 0x000000012400788c */ /* 0x000fe4000bf45270 */
[----:B------:R-:W-:-:S11]  /*6e90*/  UISETP.NE.AND UP0, UPT, UR39, 0x1, UPT ;  /* 0x000000012700788c */ /* 0x000fd6000bf05270 */
.L_x_77:
[----:B------:R-:W-:Y:S04]  /*6ea0*/  SHF.L.U32 R5, R8, 0x1f, RZ ;  /* 0x0000001f08057819 */ /* 0x000fe800000006ff */
[----:B--2---:R-:W2:Y:S02]  /*6eb0*/  SYNCS.PHASECHK.TRANS64.TRYWAIT P0, [UR24+0xa0], R5 ;  /* 0x0000a005ff0075a7 */ /* 0x004ea40008001118 */
[----:B--2---:R-:W-:Y:S05]  /*6ec0*/  @!P0 BRA `(.L_x_69) ;  /* 0x0000003c00dc8947 */ /* 0x004fea0003800000 */
.L_x_144:
[----:B--2---:R-:W2:Y:S01]  /*6ed0*/  LDS.128 R4, [UR24+0xe0] ;  /* 0x0000e018ff047984 */ /* 0x004ea20008000c00 */
[----:B------:R-:W-:Y:S01]  /*6ee0*/  UISETP.GE.AND UP0, UPT, UR54, 0x1, UPT ;  /* 0x000000013600788c */ /* 0x000fe2000bf06270 */
[----:B------:R-:W-:Y:S01]  /*6ef0*/  @!PT LDS RZ, [RZ] ;  /* 0x00000000fffff984 */ /* 0x000fe20000000800 */
[----:B------:R-:W-:Y:S01]  /*6f00*/  @!PT LDS RZ, [RZ] ;  /* 0x00000000fffff984 */ /* 0x000fe20000000800 */
[----:B------:R-:W-:Y:S01]  /*6f10*/  @!PT LDS RZ, [RZ] ;  /* 0x00000000fffff984 */ /* 0x000fe20000000800 */
[----:B------:R-:W-:Y:S01]  /*6f20*/  @!PT LDS RZ, [RZ] ;  /* 0x00000000fffff984 */ /* 0x000fe20000000800 */
[----:B------:R4:W-:Y:S06]  /*6f30*/  MEMBAR.ALL.CTA ;  /* 0x0000000000007992 */ /* 0x0009ec0000008000 */
[----:B----4-:R-:W4:Y:S02]  /*6f40*/  FENCE.VIEW.ASYNC.S ;  /* 0x00000000000073c6 */ /* 0x010f240000000000 */
[----:B----4-:R-:W-:Y:S01]  /*6f50*/  SYNCS.ARRIVE.TRANS64.RED.A1T0 RZ, [UR41], RZ ;  /* 0x000000ffffff79a7 */ /* 0x010fe20008100429 */
[----:B--2---:R-:W-:Y:S11]  /*6f60*/  LOP3.LUT P0, RZ, R6, 0x1, RZ, 0xc0, !PT ;  /* 0x0000000106ff7812 */ /* 0x004ff6000780c0ff */
[----:B------:R-:W-:Y:S02]  /*6f70*/  @!UPT UIADD3 URZ, UPT, UPT, URZ, URZ, URZ ;  /* 0x000000fffffff290 */ /* 0x000fe4000fffe0ff */
[----:B------:R-:W-:Y:S01]  /*6f80*/  VOTEU.ANY UP2, P0 ;  /* 0x0000000000ff7886 */ /* 0x000fe20000040100 */
[----:B------:R-:W-:Y:S11]  /*6f90*/  PLOP3.LUT P0, PT, PT, PT, UP2, 0x80, 0x8 ;  /* 0x000000000008781c */ /* 0x000ff60003f0f028 */
[----:B------:R-:W-:Y:S02]  /*6fa0*/  @!UPT UIADD3 URZ, UPT, UPT, URZ, URZ, URZ ;  /* 0x000000fffffff290 */ /* 0x000fe4000fffe0ff */
[----:B------:R-:W-:Y:S02]  /*6fb0*/  @P0 MOV R2, R4 ;  /* 0x0000000400020202 */ /* 0x000fe40000000f00 */
[----:B------:R-:W-:Y:S02]  /*6fc0*/  @P0 LOP3.LUT R0, R5, 0xffff, RZ, 0xc0, !PT ;  /* 0x0000ffff05000812 */ /* 0x000fe400078ec0ff */
[----:B------:R-:W-:Y:S02]  /*6fd0*/  @P0 R2UR UR5, R2 ;  /* 0x00000000020502ca */ /* 0x000fe400000e0000 */
[----:B------:R-:W-:Y:S11]  /*6fe0*/  @P0 R2UR UR4, R0 ;  /* 0x00000000000402ca */ /* 0x000ff600000e0000 */
[----:B------:R-:W-:Y:S02]  /*6ff0*/  @UP2 UMOV UR15, UR5 ;  /* 0x00000005000f2c82 */ /* 0x000fe40008000000 */
[----:B------:R-:W-:Y:S01]  /*7000*/  @UP2 UMOV UR14, UR4 ;  /* 0x00000004000e2c82 */ /* 0x000fe20008000000 */
[----:B------:R-:W-:Y:S05]  /*7010*/  BRA.U !UP0, `(.L_x_70) ;  /* 0x0000000108c07547 */ /* 0x000fea000b800000 */
[----:B------:R-:W-:Y:S02]  /*7020*/  UIMAD.WIDE.U32 UR8, UR14, UR35, URZ ;  /* 0x000000230e0872a5 */ /* 0x000fe4000f8e00ff */
[----:B------:R-:W-:Y:S02]  /*7030*/  UP2UR UR19, UPR, URZ, 0x4 ;  /* 0x00000004ff137883 */ /* 0x000fe40008000000 */
[----:B------:R-:W-:Y:S02]  /*7040*/  UISETP.NE.AND UP2, UPT, UR34, 0x1, UPT ;  /* 0x000000012200788c */ /* 0x000fe4000bf45270 */
[----:B------:R-:W-:Y:S02]  /*7050*/  UIMAD.WIDE.U32 UR10, UR15, UR32, URZ ;  /* 0x000000200f0a72a5 */ /* 0x000fe4000f8e00ff */
[----:B------:R-:W-:Y:S02]  /*7060*/  USEL UR4, UR27, UR42, !UP2 ;  /* 0x0000002a1b047287 */ /* 0x000fe4000d000000 */
[----:B------:R-:W-:Y:S02]  /*7070*/  UISETP.NE.AND UP0, UPT, UR18, 0x1, UPT ;  /* 0x000000011200788c */ /* 0x000fe4000bf05270 */
[----:B------:R-:W-:Y:S02]  /*7080*/  UP2UR UR22, UPR, URZ, 0x2 ;  /* 0x00000002ff167883 */ /* 0x000fe40008000000 */
[----:B------:R-:W-:Y:S02]  /*7090*/  UISETP.NE.AND UP1, UPT, UR54, 0x1, UPT ;  /* 0x000000013600788c */ /* 0x000fe4000bf25270 */
[----:B-1----:R-:W-:Y:S02]  /*70a0*/  UIMAD.WIDE.U32 UR12, UR4, UR16, URZ ;  /* 0x00000010040c72a5 */ /* 0x002fe4000f8e00ff */
[----:B------:R-:W-:Y:S01]  /*70b0*/  USEL UR7, UR40, UR43, !UP0 ;  /* 0x0000002b28077287 */ /* 0x000fe2000c000000 */
[----:B------:R-:W-:Y:S02]  /*70c0*/  UMOV UR5, UR9 ;  /* 0x0000000900057c82 */ /* 0x000fe40008000000 */
[----:B------:R-:W-:Y:S02]  /*70d0*/  USHF.R.U32.HI UR6, URZ, UR45, UR5 ;  /* 0x0000002dff067299 */ /* 0x000fe40008011605 */
[----:B------:R-:W-:Y:S02]  /*70e0*/  UIMAD.WIDE.U32 UR20, UR7, UR16, URZ ;  /* 0x00000010071472a5 */ /* 0x000fe4000f8e00ff */
[----:B------:R-:W-:Y:S02]  /*70f0*/  USEL UR6, UR14, UR6, !UP2 ;  /* 0x000000060e067287 */ /* 0x000fe4000d000000 */
[----:B------:R-:W-:Y:S01]  /*7100*/  UISETP.NE.AND UP2, UPT, UR19, URZ, UPT ;  /* 0x000000ff1300728c */ /* 0x000fe2000bf45270 */
[----:B------:R-:W-:Y:S01]  /*7110*/  UMOV UR5, UR11 ;  /* 0x0000000b00057c82 */ /* 0x000fe20008000000 */
[----:B------:R-:W-:Y:S02]  /*7120*/  UIMAD.WIDE.U32 UR10, UR6, UR16, URZ ;  /* 0x00000010060a72a5 */ /* 0x000fe4000f8e00ff */
[----:B------:R-:W-:Y:S03]  /*7130*/  USHF.R.U32.HI UR8, URZ, UR33, UR5 ;  /* 0x00000021ff087299 */ /* 0x000fe60008011605 */
[----:B------:R-:W-:Y:S02]  /*7140*/  UMOV UR5, UR13 ;  /* 0x0000000d00057c82 */ /* 0x000fe40008000000 */
[----:B------:R-:W-:Y:S03]  /*7150*/  @UP1 USHF.R.U32.HI UR4, URZ, UR17, UR5 ;  /* 0x00000011ff041299 */ /* 0x000fe60008011605 */
[----:B------:R-:W-:Y:S01]  /*7160*/  UMOV UR5, UR21 ;  /* 0x0000001500057c82 */ /* 0x000fe20008000000 */
[----:B------:R-:W-:Y:S02]  /*7170*/  UIMAD UR4, UR54, UR4, URZ ;  /* 0x00000004360472a4 */ /* 0x000fe4000f8e02ff */
[----:B------:R-:W-:Y:S02]  /*7180*/  @UP1 USHF.R.U32.HI UR7, URZ, UR17, UR5 ;  /* 0x00000011ff071299 */ /* 0x000fe40008011605 */
[----:B------:R-:W-:Y:S02]  /*7190*/  USEL UR5, UR15, UR8, !UP0 ;  /* 0x000000080f057287 */ /* 0x000fe4000c000000 */
[----:B------:R-:W-:Y:S02]  /*71a0*/  UIMAD UR8, UR54, UR7, URZ ;  /* 0x00000007360872a4 */ /* 0x000fe4000f8e02ff */
[----:B------:R-:W-:Y:S03]  /*71b0*/  UISETP.GE.AND UP0, UPT, UR6, UR4, UPT ;  /* 0x000000040600728c */ /* 0x000fe6000bf06270 */
[----:B------:R-:W-:Y:S01]  /*71c0*/  UMOV UR4, UR11 ;  /* 0x0000000b00047c82 */ /* 0x000fe20008000000 */
[----:B------:R-:W-:Y:S02]  /*71d0*/  UISETP.GE.OR UP0, UPT, UR5, UR8, UP0 ;  /* 0x000000080500728c */ /* 0x000fe40008706670 */
[----:B------:R-:W-:Y:S02]  /*71e0*/  USHF.R.U32.HI UR4, URZ, UR17, UR4 ;  /* 0x00000011ff047299 */ /* 0x000fe40008011604 */
[----:B------:R-:W-:Y:S02]  /*71f0*/  UIMAD.WIDE.U32 UR8, UR5, UR16, URZ ;  /* 0x00000010050872a5 */ /* 0x000fe4000f8e00ff */
[----:B------:R-:W-:Y:S04]  /*7200*/  USEL UR10, UR6, UR4, !UP1 ;  /* 0x00000004060a7287 */ /* 0x000fe8000c800000 */
[----:B------:R-:W-:Y:S01]  /*7210*/  UIADD3 UR11, UPT, UPT, -UR10, URZ, URZ ;  /* 0x000000ff0a0b7290 */ /* 0x000fe2000fffe1ff */
[----:B------:R-:W-:Y:S02]  /*7220*/  @!UP0 UMOV UR4, UR9 ;  /* 0x0000000900048c82 */ /* 0x000fe40008000000 */
[----:B------:R-:W-:Y:S02]  /*7230*/  @!UP0 USHF.R.U32.HI UR4, URZ, UR17, UR4 ;  /* 0x00000011ff048299 */ /* 0x000fe40008011604 */
[----:B------:R-:W-:Y:S02]  /*7240*/  UIMAD UR8, UR54, UR11, UR6 ;  /* 0x0000000b360872a4 */ /* 0x000fe4000f8e0206 */
[----:B------:R-:W-:Y:S02]  /*7250*/  @!UP0 USEL UR4, UR5, UR4, !UP1 ;  /* 0x0000000405048287 */ /* 0x000fe4000c800000 */
[----:B------:R-:W-:Y:S02]  /*7260*/  UISETP.NE.AND UP1, UPT, UR22, URZ, UPT ;  /* 0x000000ff1600728c */ /* 0x000fe4000bf25270 */
[----:B------:R-:W-:Y:S02]  /*7270*/  @!UP0 UIMAD UR8, UR7, UR8, UR4 ;  /* 0x00000008070882a4 */ /* 0x000fe4000f8e0204 */
[----:B------:R-:W-:Y:S02]  /*7280*/  @!UP0 UIADD3 UR9, UPT, UPT, UR10, -UR4, URZ ;  /* 0x800000040a098290 */ /* 0x000fe4000fffe0ff */
[----:B------:R-:W-:Y:S02]  /*7290*/  UIADD3 UR4, UPT, UPT, -UR5, URZ, URZ ;  /* 0x000000ff05047290 */ /* 0x000fe4000fffe1ff */
[----:B------:R-:W-:Y:S02]  /*72a0*/  UIADD3 UR7, UPT, UPT, -UR6, URZ, URZ ;  /* 0x000000ff06077290 */ /* 0x000fe4000fffe1ff */
[----:B------:R-:W-:Y:S02]  /*72b0*/  @!UP0 UIMAD UR6, UR9, UR54, UR5 ;  /* 0x00000036090682a4 */ /* 0x000fe4000f8e0205 */
[----:B------:R-:W-:Y:S02]  /*72c0*/  UIMAD UR15, UR18, UR4, UR15 ;  /* 0x00000004120f72a4 */ /* 0x000fe4000f8e020f */
[----:B------:R-:W-:Y:S01]  /*72d0*/  UIMAD UR4, UR34, UR7, UR14 ;  /* 0x00000007220472a4 */ /* 0x000fe2000f8e020e */
[----:B------:R-:W-:Y:S02]  /*72e0*/  @!UP0 UMOV UR5, UR8 ;  /* 0x0000000800058c82 */ /* 0x000fe40008000000 */
[----:B------:R-:W-:Y:S02]  /*72f0*/  UIMAD UR15, UR5, UR18, UR15 ;  /* 0x00000012050f72a4 */ /* 0x000fe4000f8e020f */
[----:B------:R-:W-:Y:S11]  /*7300*/  UIMAD UR14, UR6, UR34, UR4 ;  /* 0x00000022060e72a4 */ /* 0x000ff6000f8e0204 */
[----:B------:R-:W-:Y:S01]  /*7310*/  @!UPT UIADD3 URZ, UPT, UPT, URZ, URZ, URZ ;  /* 0x000000fffffff290 */ /* 0x000fe2000fffe0ff */
.L_x_70:
[----:B------:R-:W2:Y:S01]  /*7320*/  @!UP3 LDCU.128 UR20, c[0x0][0xb10] ;  /* 0x00016200ff14b7ac */ /* 0x000ea20008000c00 */
[----:B------:R-:W-:Y:S04]  /*7330*/  ISETP.NE.U32.AND P1, PT, RZ, UR28, PT ;  /* 0x0000001cff007c0c */ /* 0x000fe8000bf25070 */
[----:B------:R-:W-:Y:S01]  /*7340*/  ISETP.NE.AND.EX P1, PT, RZ, UR29, PT, P1 ;  /* 0x0000001dff007c0c */ /* 0x000fe2000bf25310 */
[----:B------:R-:W4:Y:S01]  /*7350*/  @!UP3 LDCU UR5, c[0x0][0xb0c] ;  /* 0x00016180ff05b7ac */ /* 0x000f220008000800 */
[----:B------:R-:W-:Y:S02]  /*7360*/  USHF.L.U32 UR10, UR25, 0x6, URZ ;  /* 0x00000006190a7899 */ /* 0x000fe400080006ff */
[----:B--2---:R-:W-:Y:S07]  /*7370*/  UIMAD.WIDE.U32 UR6, UR15, UR20, URZ ;  /* 0x000000140f0672a5 */ /* 0x004fee000f8e00ff */
[----:B------:R-:W-:Y:S01]  /*7380*/  @!UP3 UMOV UR4, UR7 ;  /* 0x000000070004bc82 */ /* 0x000fe20008000000 */
[----:B----4-:R-:W-:Y:S02]  /*7390*/  @!UP3 UISETP.NE.AND UP0, UPT, UR5, 0x1, UPT ;  /* 0x000000010500b88c */ /* 0x010fe4000bf05270 */
[----:B------:R-:W-:Y:S02]  /*73a0*/  @!UP3 USHF.R.U32.HI UR4, URZ, UR21, UR4 ;  /* 0x00000015ff04b299 */ /* 0x000fe40008011604 */
[----:B------:R-:W-:Y:S02]  /*73b0*/  UIMAD.WIDE.U32 UR6, UR14, UR23, URZ ;  /* 0x000000170e0672a5 */ /* 0x000fe4000f8e00ff */
[----:B------:R-:W-:Y:S02]  /*73c0*/  @!UP3 USEL UR8, UR15, UR4, !UP0 ;  /* 0x000000040f08b287 */ /* 0x000fe4000c000000 */
[----:B------:R-:W-:Y:S03]  /*73d0*/  @!UP3 UISETP.NE.AND UP0, UPT, UR22, 0x1, UPT ;  /* 0x000000011600b88c */ /* 0x000fe6000bf05270 */
[----:B------:R-:W-:Y:S02]  /*73e0*/  @!UP3 UMOV UR6, UR7 ;  /* 0x000000070006bc82 */ /* 0x000fe40008000000 */
[----:B------:R-:W2:Y:S02]  /*73f0*/  @!UP3 LDCU UR4, c[0x0][0xb20] ;  /* 0x00016400ff04b7ac */ /* 0x000ea40008000800 */
[----:B--2---:R-:W-:Y:S04]  /*7400*/  @!UP3 USHF.R.U32.HI UR6, URZ, UR4, UR6 ;  /* 0x00000004ff06b299 */ /* 0x004fe80008011606 */
[----:B------:R-:W-:Y:S04]  /*7410*/  @!UP3 USEL UR6, UR14, UR6, !UP0 ;  /* 0x000000060e06b287 */ /* 0x000fe8000c000000 */
[----:B------:R-:W-:Y:S02]  /*7420*/  @!UP3 UIADD3 UR4, UPT, UPT, -UR8, UR6, URZ ;  /* 0x000000060804b290 */ /* 0x000fe4000fffe1ff */
[----:B------:R-:W-:Y:S02]  /*7430*/  @!UP3 UIADD3 UR6, UPT, UPT, UR8, -UR6, URZ ;  /* 0x800000060806b290 */ /* 0x000fe4000fffe0ff */
[----:B------:R-:W-:Y:S02]  /*7440*/  @!UP3 UIMAD UR15, UR4, UR5, UR15 ;  /* 0x00000005040fb2a4 */ /* 0x000fe4000f8e020f */
[----:B------:R-:W-:Y:S01]  /*7450*/  @!UP3 UIMAD UR14, UR6, UR22, UR14 ;  /* 0x00000016060eb2a4 */ /* 0x000fe2000f8e020e */
[----:B------:R-:W-:Y:S11]  /*7460*/  BRA.U UP4, `(.L_x_71) ;  /* 0x0000000104107547 */ /* 0x000ff6000b800000 */
[----:B------:R-:W-:Y:S04]  /*7470*/  MOV R0, UR44 ;  /* 0x0000002c00007c02 */ /* 0x000fe80008000f00 */
[----:B------:R-:W-:Y:S04]  /*7480*/  SHF.L.U32 R13, R0, 0x1f, RZ ;  /* 0x0000001f000d7819 */ /* 0x000fe800000006ff */
[----:B------:R-:W2:Y:S02]  /*7490*/  SYNCS.PHASECHK.TRANS64.TRYWAIT P2, [UR24+0x98], R13 ;  /* 0x0000980dff0075a7 */ /* 0x000ea40008041118 */
[----:B--2---:R-:W-:Y:S05]  /*74a0*/  @!P2 BRA `(.L_x_72) ;  /* 0x00000038007ca947 */ /* 0x004fea0003800000 */
.L_x_71:
[----:B------:R-:W-:Y:S05]  /*74b0*/  BRA.U !UP6, `(.L_x_73) ;  /* 0x000000010e387547 */ /* 0x000fea000b800000 */
[----:B------:R-:W-:Y:S01]  /*74c0*/  UPLOP3.LUT UP1, UPT, UPT, UPT, UP5, 0x80, 0x8 ;  /* 0x000000000008789c */ /* 0x000fe20003f2f050 */
[----:B--2---:R-:W-:Y:S01]  /*74d0*/  HFMA2 R0, -RZ, RZ, 0, 5.9604644775390625e-08 ;  /* 0x00000001ff007431 */ /* 0x004fe200000001ff */
[----:B------:R-:W2:Y:S01]  /*74e0*/  LDCU.64 UR8, c[0x0][0x358] ;  /* 0x00006b00ff0877ac */ /* 0x000ea20008000a00 */
[----:B------:R-:W-:Y:S03]  /*74f0*/  IMAD.MOV.U32 R62, RZ, RZ, 0x1 ;  /* 0x00000001ff3e7424 */ /* 0x000fe600078e00ff */
[----:B------:R-:W-:Y:S05]  /*7500*/  PLOP3.LUT P2, PT, PT, PT, UP1, 0x80, 0x8 ;  /* 0x000000000008781c */ /* 0x000fea0003f4f018 */
[----:B------:R-:W4:Y:S01]  /*7510*/  @UP1 LDCU.64 UR4, c[0x0][0x888] ;  /* 0x00011100ff0417ac */ /* 0x000f220008000a00 */
[----:B------:R-:W-:Y:S07]  /*7520*/  @UP1 UIMAD UR6, UR51, UR28, URZ ;  /* 0x0000001c330612a4 */ /* 0x000fee000f8e02ff */
[----:B------:R-:W-:Y:S01]  /*7530*/  @!P2 PRMT R62, R0, 0x7610, R62 ;  /* 0x00007610003ea816 */ /* 0x000fe2000000003e */
[----:B----4-:R-:W-:Y:S06]  /*7540*/  @UP1 UIMAD.WIDE UR4, UR6, 0x4, UR4 ;  /* 0x00000004060418a5 */ /* 0x010fec000f8e0204 */
[----:B------:R-:W-:Y:S01]  /*7550*/  IMAD.U32 R12, RZ, RZ, UR4 ;  /* 0x00000004ff0c7e24 */ /* 0x000fe2000f8e00ff */
[----:B------:R-:W-:Y:S04]  /*7560*/  MOV R13, UR5 ;  /* 0x00000005000d7c02 */ /* 0x000fe80008000f00 */
[----:B------:R-:W4:Y:S01]  /*7570*/  @!UP1 LDCU UR4, c[0x0][0x880] ;  /* 0x00011000ff0497ac */ /* 0x000f220008000800 */
[----:B--2--5:R2:W5:Y:S02]  /*7580*/  @P2 LDG.E R27, desc[UR8][R12.64] ;  /* 0x000000080c1b2981 */ /* 0x024564000c1e1900 */
[----:B--2-4-:R-:W-:Y:S07]  /*7590*/  @!P2 IMAD.U32 R27, RZ, RZ, UR4 ;  /* 0x00000004ff1bae24 */ /* 0x014fee000f8e00ff */
.L_x_73:
[----:B-----5:R-:W-:Y:S01]  /*75a0*/  @!P1 FSETP.EQ.AND P3, PT, R27, RZ, PT ;  /* 0x000000ff1b00920b */ /* 0x020fe20003f62000 */
[----:B------:R-:W-:Y:S01]  /*75b0*/  @!UPT UIADD3 URZ, UPT, UPT, URZ, URZ, URZ ;  /* 0x000000fffffff290 */ /* 0x000fe2000fffe0ff */
[----:B------:R-:W-:Y:S11]  /*75c0*/  @!P1 BRA `(.L_x_74) ;  /* 0x0000000000149947 */ /* 0x000ff60003800000 */
[----:B------:R-:W-:Y:S02]  /*75d0*/  LOP3.LUT P1, RZ, R62, 0xff, RZ, 0xc0, !PT ;  /* 0x000000ff3eff7812 */ /* 0x000fe4000782c0ff */
[----:B------:R-:W-:Y:S04]  /*75e0*/  PLOP3.LUT P3, PT, PT, PT, UP1, 0x80, 0x8 ;  /* 0x000000000008781c */ /* 0x000fe80003f6f018 */
[----:B------:R-:W-:Y:S07]  /*75f0*/  PLOP3.LUT P3, PT, P3, PT, PT, 0x8, 0x80 ;  /* 0x000000000080781c */ /* 0x000fee0001f6e170 */
[----:B------:R-:W-:Y:S11]  /*7600*/  @P1 FSETP.EQ.AND P3, PT, R27, RZ, PT ;  /* 0x000000ff1b00120b */ /* 0x000ff60003f62000 */
[----:B------:R-:W-:Y:S02]  /*7610*/  @!UPT UIADD3 URZ, UPT, UPT, URZ, URZ, URZ ;  /* 0x000000fffffff290 */ /* 0x000fe4000fffe0ff */
.L_x_74:
[----:B------:R-:W-:Y:S01]  /*7620*/  ULEA UR4, UR26, UR24, 0x3 ;  /* 0x000000181a047291 */ /* 0x000fe2000f8e18ff */
[----:B--2---:R-:W-:Y:S01]  /*7630*/  SHF.L.U32 R13, R9, 0x1f, RZ ;  /* 0x0000001f090d7819 */ /* 0x004fe200000006ff */
[----:B------:R-:W-:Y:S02]  /*7640*/  USHF.L.U32 UR11, UR49, 0x6, URZ ;  /* 0x00000006310b7899 */ /* 0x000fe400080006ff */
[----:B------:R-:W-:Y:S02]  /*7650*/  UISETP.NE.AND UP0, UPT, UR36, 0x1, UPT ;  /* 0x000000012400788c */ /* 0x000fe4000bf05270 */
[----:B------:R-:W-:Y:S01]  /*7660*/  UIMAD.WIDE.U32 UR6, UR11, UR37, URZ ;  /* 0x000000250b0672a5 */ /* 0x000fe2000f8e00ff */
[----:B------:R-:W-:Y:S02]  /*7670*/  ELECT P2, URZ, PT ;  /* 0x0000000000ff782f */ /* 0x000fe40003840000 */
[----:B------:R-:W2:Y:S02]  /*7680*/  SYNCS.PHASECHK.TRANS64.TRYWAIT P1, [UR4+0x78], R13 ;  /* 0x0000780dff0075a7 */ /* 0x000ea40008021104 */
[----:B------:R-:W-:Y:S02]  /*7690*/  PLOP3.LUT P2, PT, P3, P2, PT, 0xf2, 0x2f ;  /* 0x00000000002f781c */ /* 0x000fe40001f45e72 */
[----:B------:R-:W-:Y:S02]  /*76a0*/  UMOV UR5, UR7 ;  /* 0x0000000700057c82 */ /* 0x000fe40008000000 */
[----:B------:R-:W-:Y:S04]  /*76b0*/  USHF.R.U32.HI UR5, URZ, UR38, UR5 ;  /* 0x00000026ff057299 */ /* 0x000fe80008011605 */
[----:B------:R-:W-:Y:S02]  /*76c0*/  USEL UR12, UR11, UR5, !UP0 ;  /* 0x000000050b0c7287 */ /* 0x000fe4000c000000 */
[----:B------:R-:W-:Y:S02]  /*76d0*/  UISETP.NE.AND UP0, UPT, UR39, 0x1, UPT ;  /* 0x000000012700788c */ /* 0x000fe4000bf05270 */
[----:B---3--:R-:W-:Y:S07]  /*76e0*/  UIMAD.WIDE.U32 UR6, UR12, UR30, URZ ;  /* 0x0000001e0c0672a5 */ /* 0x008fee000f8e00ff */
[----:B------:R-:W-:Y:S02]  /*76f0*/  UMOV UR5, UR7 ;  /* 0x0000000700057c82 */ /* 0x000fe40008000000 */
[----:B------:R-:W-:Y:S04]  /*7700*/  USHF.R.U32.HI UR5, URZ, UR31, UR5 ;  /* 0x0000001fff057299 */ /* 0x000fe80008011605 */
[----:B------:R-:W-:Y:S02]  /*7710*/  USEL UR13, UR12, UR5, !UP0 ;  /* 0x000000050c0d7287 */ /* 0x000fe4000c000000 */
[----:B------:R-:W-:Y:S02]  /*7720*/  UIADD3 UR5, UPT, UPT, -UR12, URZ, URZ ;  /* 0x000000ff0c057290 */ /* 0x000fe4000fffe1ff */
[----:B------:R-:W-:Y:S02]  /*7730*/  UIADD3 UR6, UPT, UPT, -UR13, URZ, URZ ;  /* 0x000000ff0d067290 */ /* 0x000fe4000fffe1ff */
[----:B------:R-:W-:Y:S02]  /*7740*/  UIMAD UR11, UR36, UR5, UR11 ;  /* 0x00000005240b72a4 */ /* 0x000fe4000f8e020b */
[----:B------:R-:W-:Y:S01]  /*7750*/  UIMAD UR12, UR39, UR6, UR12 ;  /* 0x00000006270c72a4 */ /* 0x000fe2000f8e020c */
[----:B--2---:R-:W-:Y:S11]  /*7760*/  @!P1 BRA `(.L_x_75) ;  /* 0x0000003400e49947 */ /* 0x004ff60003800000 */
.L_x_147:
[----:B------:R-:W3:Y:S01]  /*7770*/  S2UR UR23, SR_CgaCtaId ;  /* 0x00000000001779c3 */ /* 0x000ee20000008800 */
[----:B------:R-:W-:Y:S01]  /*7780*/  VOTEU.ALL UP0, P2 ;  /* 0x0000000000ff7886 */ /* 0x000fe20001000000 */
[----:B------:R-:W-:Y:S01]  /*7790*/  @!P2 IADD3 R2, P1, PT, R10, 0x580, RZ ;  /* 0x000005800a02a810 */ /* 0x000fe20007f3e0ff */
[----:B------:R-:W-:Y:S01]  /*77a0*/  UIADD3 UR9, UPT, UPT, UR4, 0x60, URZ ;  /* 0x0000006004097890 */ /* 0x000fe2000fffe0ff */
[----:B------:R-:W-:Y:S02]  /*77b0*/  @P0 SHF.R.U32.HI R4, RZ, 0x10, R5 ;  /* 0x00000010ff040819 */ /* 0x000fe40000011605 */
[----:B------:R-:W-:Y:S01]  /*77c0*/  @!UP0 ULEA UR5, UR26, UR24, 0xd ;  /* 0x000000181a058291 */ /* 0x000fe2000f8e68ff */
[----:B--2---:R-:W-:Y:S01]  /*77d0*/  @!P2 IMAD.X R0, RZ, RZ, R11, P1 ;  /* 0x000000ffff00a224 */ /* 0x004fe200008e060b */
[----:B------:R-:W-:Y:S01]  /*77e0*/  @!P2 R2UR UR7, R2 ;  /* 0x000000000207a2ca */ /* 0x000fe200000e0000 */
[----:B------:R-:W-:Y:S01]  /*77f0*/  @!UP0 UPRMT UR6, URZ, 0x40, URZ ;  /* 0x00000040ff068896 */ /* 0x000fe200080000ff */
[----:B------:R-:W-:Y:S01]  /*7800*/  @P0 R2UR UR51, R4 ;  /* 0x00000000043302ca */ /* 0x000fe200000e0000 */
[----:B------:R-:W-:Y:S02]  /*7810*/  @!UP0 UIADD3 UR8, UPT, UPT, UR5, 0x400, URZ ;  /* 0x0000040005088890 */ /* 0x000fe4000fffe0ff */
[----:B------:R-:W-:Y:S01]  /*7820*/  @!P2 R2UR UR5, R0 ;  /* 0x000000000005a2ca */ /* 0x000fe200000e0000 */
[----:B------:R-:W-:Y:S01]  /*7830*/  @!UP0 UPRMT UR19, UR6, 0x5410, URZ ;  /* 0x0000541006138896 */ /* 0x000fe200080000ff */
[----:B------:R-:W-:Y:S01]  /*7840*/  @!P2 IMAD.MOV.U32 R0, RZ, RZ, 0x2000 ;  /* 0x00002000ff00a424 */ /* 0x000fe200078e00ff */
[----:B------:R-:W-:Y:S04]  /*7850*/  UIADD3 UR6, UPT, UPT, UR26, 0x1, URZ ;  /* 0x000000011a067890 */ /* 0x000fe8000fffe0ff */
[----:B------:R-:W-:Y:S01]  /*7860*/  UISETP.NE.AND UP0, UPT, UR6, 0x3, UPT ;  /* 0x000000030600788c */ /* 0x000fe2000bf05270 */
[----:B------:R-:W-:Y:S03]  /*7870*/  IMAD.U32 R14, RZ, RZ, UR7 ;  /* 0x00000007ff0e7e24 */ /* 0x000fe6000f8e00ff */
[----:B------:R-:W-:Y:S02]  /*7880*/  USEL UR6, UR6, URZ, UP0 ;  /* 0x000000ff06067287 */ /* 0x000fe40008000000 */
[----:B------:R-:W-:Y:S01]  /*7890*/  IMAD.U32 R15, RZ, RZ, UR5 ;  /* 0x00000005ff0f7e24 */ /* 0x000fe2000f8e00ff */
[----:B------:R-:W-:Y:S01]  /*78a0*/  @!P2 R2UR UR20, R14 ;  /* 0x000000000e14a2ca */ /* 0x000fe200000e0000 */
[----:B------:R-:W-:Y:S02]  /*78b0*/  USEL UR22, URZ, 0x1, UP0 ;  /* 0x00000001ff167887 */ /* 0x000fe40008000000 */
[----:B------:R-:W-:Y:S01]  /*78c0*/  VOTEU.ALL UP0, P2 ;  /* 0x0000000000ff7886 */ /* 0x000fe20001000000 */
[----:B------:R-:W-:Y:S01]  /*78d0*/  @!P2 R2UR UR21, R15 ;  /* 0x000000000f15a2ca */ /* 0x000fe200000e0000 */
[----:B---3--:R-:W-:Y:S02]  /*78e0*/  UPRMT UR7, UR23, 0x654, UR9 ;  /* 0x0000065417077896 */ /* 0x008fe40008000009 */
[----:B------:R-:W-:Y:S01]  /*78f0*/  ULEA UR5, UR6, UR24, 0x3 ;  /* 0x0000001806057291 */ /* 0x000fe2000f8e18ff */
[----:B------:R-:W-:Y:S04]  /*7900*/  LOP3.LUT R9, R9, UR22, RZ, 0x3c, !PT ;  /* 0x0000001609097c12 */ /* 0x000fe8000f8e3cff */
[----:B------:R-:W-:Y:S05]  /*7910*/  SHF.L.U32 R12, R9, 0x1f, RZ ;  /* 0x0000001f090c7819 */ /* 0x000fea00000006ff */
[----:B------:R2:W-:Y:S01]  /*7920*/  @!UP0 UTMALDG.4D.IM2COL [UR8], [UR20], UR19 ;  /* 0x00000008140083b4 */ /* 0x0005e20008058013 */
[----:B------:R2:W-:Y:S01]  /*7930*/  @!P2 SYNCS.ARRIVE.TRANS64.RED.A0TR RZ, [UR4+0x60], R0 ;  /* 0x00006000ffffa9a7 */ /* 0x0005e20008300404 */
[----:B------:R-:W-:Y:S01]  /*7940*/  SYNCS.ARRIVE.TRANS64.RED.A1T0 RZ, [UR7], RZ ;  /* 0x000000ffffff79a7 */ /* 0x000fe20008100407 */
[----:B------:R-:W3:Y:S02]  /*7950*/  SYNCS.PHASECHK.TRANS64.TRYWAIT P1, [UR5+0x78], R12 ;  /* 0x0000780cff0075a7 */ /* 0x000ee40008021105 */
[----:B--23--:R-:W-:Y:S05]  /*7960*/  @!P1 BRA `(.L_x_76) ;  /* 0x00000034007c9947 */ /* 0x00cfea0003800000 */
.L_x_149:
[----:B------:R-:W3:Y:S01]  /*7970*/  S2UR UR23, SR_CgaCtaId ;  /* 0x00000000001779c3 */ /* 0x000ee20000008800 */
[----:B------:R-:W-:Y:S01]  /*7980*/  UIADD3 UR9, UPT, UPT, UR5, 0x60, URZ ;  /* 0x0000006005097890 */ /* 0x000fe2000fffe0ff */
[----:B------:R-:W-:Y:S01]  /*7990*/  @!P2 IADD3 R2, P0, PT, R10, 0x580, RZ ;  /* 0x000005800a02a810 */ /* 0x000fe20007f1e0ff */
[----:B------:R-:W-:Y:S01]  /*79a0*/  UPLOP3.LUT UP4, UPT, UPT, UPT, UPT, 0x80, 0x8 ;  /* 0x000000000008789c */ /* 0x000fe20003f8f070 */
[----:B------:R-:W-:Y:S01]  /*79b0*/  R2UR UR22, R56 ;  /* 0x00000000381672ca */ /* 0x000fe200000e0000 */
[----:B------:R-:W-:Y:S01]  /*79c0*/  VOTEU.ALL UP0, P2 ;  /* 0x0000000000ff7886 */ /* 0x000fe20001000000 */
[----:B------:R-:W-:Y:S01]  /*79d0*/  R2UR UR21, R57 ;  /* 0x00000000391572ca */ /* 0x000fe200000e0000 */
[----:B------:R-:W-:Y:S01]  /*79e0*/  @!P2 IMAD.X R0, RZ, RZ, R11, P0 ;  /* 0x000000ffff00a224 */ /* 0x000fe200000e060b */
[----:B------:R-:W-:Y:S02]  /*79f0*/  LOP3.LUT R8, R8, 0x1, RZ, 0x3c, !PT ;  /* 0x0000000108087812 */ /* 0x000fe400078e3cff */
[----:B------:R-:W-:Y:S02]  /*7a00*/  @!UP0 UPRMT UR7, URZ, 0x40, URZ ;  /* 0x00000040ff078896 */ /* 0x000fe400080000ff */
[----:B------:R-:W-:Y:S02]  /*7a10*/  @!UP0 ULEA UR4, UR6, UR24, 0xd ;  /* 0x0000001806048291 */ /* 0x000fe4000f8e68ff */
[----:B------:R-:W-:Y:S02]  /*7a20*/  UIADD3 UR6, UPT, UPT, UR6, 0x1, URZ ;  /* 0x0000000106067890 */ /* 0x000fe4000fffe0ff */
[----:B------:R-:W-:Y:S02]  /*7a30*/  @!UP0 UIADD3 UR10, UPT, UPT, UR10, 0x20, URZ ;  /* 0x000000200a0a8890 */ /* 0x000fe4000fffe0ff */
[----:B------:R-:W-:Y:S01]  /*7a40*/  @!UP0 UIADD3 UR8, UPT, UPT, UR4, 0x400, URZ ;  /* 0x0000040004088890 */ /* 0x000fe2000fffe0ff */
[----:B------:R-:W-:Y:S01]  /*7a50*/  @!P2 R2UR UR4, R0 ;  /* 0x000000000004a2ca */ /* 0x000fe200000e0000 */
[----:B------:R-:W-:Y:S02]  /*7a60*/  @!UP0 UPRMT UR19, UR7, 0x5410, URZ ;  /* 0x0000541007138896 */ /* 0x000fe400080000ff */
[----:B------:R-:W-:Y:S02]  /*7a70*/  UISETP.NE.AND UP0, UPT, UR6, 0x3, UPT ;  /* 0x000000030600788c */ /* 0x000fe4000bf05270 */
[----:B------:R-:W-:Y:S02]  /*7a80*/  UIADD3 UR25, UPT, UPT, UR14, UR22, URZ ;  /* 0x000000160e197290 */ /* 0x000fe4000fffe0ff */
[----:B------:R-:W-:Y:S01]  /*7a90*/  USEL UR26, UR6, URZ, UP0 ;  /* 0x000000ff061a7287 */ /* 0x000fe20008000000 */
[----:B------:R-:W-:Y:S01]  /*7aa0*/  @!P2 R2UR UR6, R2 ;  /* 0x000000000206a2ca */ /* 0x000fe200000e0000 */
[----:B------:R-:W-:Y:S02]  /*7ab0*/  USEL UR20, URZ, 0x1, UP0 ;  /* 0x00000001ff147887 */ /* 0x000fe40008000000 */
[----:B------:R-:W-:Y:S01]  /*7ac0*/  VOTEU.ALL UP0, P2 ;  /* 0x0000000000ff7886 */ /* 0x000fe20001000000 */
[----:B------:R-:W-:Y:S01]  /*7ad0*/  UIADD3 UR49, UPT, UPT, UR15, UR21, URZ ;  /* 0x000000150f317290 */ /* 0x000fe2000fffe0ff */
[----:B--2---:R-:W-:Y:S01]  /*7ae0*/  IMAD.U32 R5, RZ, RZ, UR4 ;  /* 0x00000004ff057e24 */ /* 0x004fe2000f8e00ff */
[----:B---3--:R-:W-:Y:S01]  /*7af0*/  UPRMT UR4, UR23, 0x654, UR9 ;  /* 0x0000065417047896 */ /* 0x008fe20008000009 */
[----:B------:R-:W-:Y:S03]  /*7b00*/  LOP3.LUT R9, R9, UR20, RZ, 0x3c, !PT ;  /* 0x0000001409097c12 */ /* 0x000fe6000f8e3cff */
[----:B------:R-:W-:Y:S03]  /*7b10*/  @!P2 R2UR UR7, R5 ;  /* 0x000000000507a2ca */ /* 0x000fe600000e0000 */
[----:B------:R-:W-:Y:S05]  /*7b20*/  IMAD.U32 R4, RZ, RZ, UR6 ;  /* 0x00000006ff047e24 */ /* 0x000fea000f8e00ff */
[----:B------:R-:W-:Y:S11]  /*7b30*/  @!P2 R2UR UR6, R4 ;  /* 0x000000000406a2ca */ /* 0x000ff600000e0000 */
[----:B------:R-:W-:Y:S02]  /*7b40*/  @!UPT UIADD3 URZ, UPT, UPT, URZ, URZ, URZ ;  /* 0x000000fffffff290 */ /* 0x000fe4000fffe0ff */
[----:B------:R2:W-:Y:S01]  /*7b50*/  @!UP0 UTMALDG.4D.IM2COL [UR8], [UR6], UR19 ;  /* 0x00000008060083b4 */ /* 0x0005e20008058013 */
[----:B------:R2:W-:Y:S01]  /*7b60*/  @!P2 SYNCS.ARRIVE.TRANS64.RED.A0TR RZ, [UR5+0x60], R3 ;  /* 0x00006003ffffa9a7 */ /* 0x0005e20008300405 */
[----:B------:R-:W-:Y:S01]  /*7b70*/  SYNCS.ARRIVE.TRANS64.RED.A1T0 RZ, [UR4], RZ ;  /* 0x000000ffffff79a7 */ /* 0x000fe20008100404 */
[----:B------:R-:W-:Y:S05]  /*7b80*/  BRA.U UP2, `(.L_x_77) ;  /* 0xfffffff102c47547 */ /* 0x000fea000b83ffff */
[----:B------:R-:W-:Y:S01]  /*7b90*/  UIADD3 UR24, UPT, UPT, UR24, 0x78, URZ ;  /* 0x0000007818187890 */ /* 0x000fe2000fffe0ff */
[----:B--2---:R-:W-:-:S03]  /*7ba0*/  SHF.L.U32 R3, R9, 0x1f, RZ ;  /* 0x0000001f09037819 */ /* 0x004fc600000006ff */
[----:B------:R-:W-:-:S09]  /*7bb0*/  ULEA UR4, UR26, UR24, 0x3 ;  /* 0x000000181a047291 */ /* 0x000fd2000f8e18ff */
[----:B------:R-:W2:Y:S02]  /*7bc0*/  SYNCS.PHASECHK.TRANS64.TRYWAIT P0, [UR4], R3 ;  /* 0x00000003ff0075a7 */ /* 0x000ea40008001104 */
[----:B--2---:R-:W-:Y:S05]  /*7bd0*/  @!P0 BRA `(.L_x_78) ;  /* 0x0000003000f88947 */ /* 0x004fea0003800000 */
.L_x_151:
[----:B------:R-:W-:-:S04]  /*7be0*/  UIADD3 UR4, UPT, UPT, UR26, 0x1, URZ ;  /* 0x000000011a047890 */ /* 0x000fc8000fffe0ff */
[----:B------:R-:W-:-:S04]  /*7bf0*/  UISETP.NE.AND UP0, UPT, UR4, 0x3, UPT ;  /* 0x000000030400788c */ /* 0x000fc8000bf05270 */
[----:B------:R-:W-:Y:S02]  /*7c00*/  USEL UR6, URZ, 0x1, UP0 ;  /* 0x00000001ff067887 */ /* 0x000fe40008000000 */
[----:B------:R-:W-:-:S04]  /*7c10*/  USEL UR4, UR4, URZ, UP0 ;  /* 0x000000ff04047287 */ /* 0x000fc80008000000 */
[----:B------:R-:W-:Y:S01]  /*7c20*/  ULEA UR5, UR4, UR24, 0x3 ;  /* 0x0000001804057291 */ /* 0x000fe2000f8e18ff */
[----:B------:R-:W-:-:S04]  /*7c30*/  LOP3.LUT R9, R9, UR6, RZ, 0x3c, !PT ;  /* 0x0000000609097c12 */ /* 0x000fc8000f8e3cff */
[----:B--2---:R-:W-:-:S04]  /*7c40*/  SHF.L.U32 R3, R9, 0x1f, RZ ;  /* 0x0000001f09037819 */ /* 0x004fc800000006ff */
[----:B------:R-:W2:Y:S02]  /*7c50*/  SYNCS.PHASECHK.TRANS64.TRYWAIT P0, [UR5], R3 ;  /* 0x00000003ff0075a7 */ /* 0x000ea40008001105 */
[----:B--2---:R-:W-:Y:S05]  /*7c60*/  @!P0 BRA `(.L_x_79) ;  /* 0x0000003000ec8947 */ /* 0x004fea0003800000 */
.L_x_153:
[----:B------:R-:W-:-:S04]  /*7c70*/  UIADD3 UR4, UPT, UPT, UR4, 0x1, URZ ;  /* 0x0000000104047890 */ /* 0x000fc8000fffe0ff */
[----:B------:R-:W-:-:S04]  /*7c80*/  UISETP.NE.AND UP0, UPT, UR4, 0x3, UPT ;  /* 0x000000030400788c */ /* 0x000fc8000bf05270 */
[----:B------:R-:W-:Y:S02]  /*7c90*/  USEL UR5, URZ, 0x1, UP0 ;  /* 0x00000001ff057887 */ /* 0x000fe40008000000 */
[----:B------:R-:W-:-:S04]  /*7ca0*/  USEL UR4, UR4, URZ, UP0 ;  /* 0x000000ff04047287 */ /* 0x000fc80008000000 */
[----:B------:R-:W-:Y:S01]  /*7cb0*/  ULEA UR4, UR4, UR24, 0x3 ;  /* 0x0000001804047291 */ /* 0x000fe2000f8e18ff */
[----:B--2---:R-:W-:-:S04]  /*7cc0*/  LOP3.LUT R3, R9, UR5, RZ, 0x3c, !PT ;  /* 0x0000000509037c12 */ /* 0x004fc8000f8e3cff */
[----:B------:R-:W-:Y:S01]  /*7cd0*/  SHF.L.U32 R3, R3, 0x1f, RZ ;  /* 0x0000001f03037819 */ /* 0x000fe200000006ff */
[----:B------:R-:W-:-:S07]  /*7ce0*/  IMAD.U32 R0, RZ, RZ, UR4 ;  /* 0x00000004ff007e24 */ /* 0x000fce000f8e00ff */
.L_x_80:
[----:B--2---:R2:W3:Y:S02]  /*7cf0*/  SYNCS.PHASECHK.TRANS64.TRYWAIT P0, [R0+URZ], R3 ;  /* 0x00000003000075a7 */ /* 0x0044e400080011ff */
[----:B---3--:R-:W-:Y:S05]  /*7d00*/  @!P0 NANOSLEEP.SYNCS 0x989680 ;  /* 0x009896800000895d */ /* 0x008fea0003900000 */
[----:B------:R-:W3:Y:S02]  /*7d10*/  @!P0 SYNCS.PHASECHK.TRANS64 P0, [R0+URZ], R3 ;  /* 0x00000003000085a7 */ /* 0x000ee400080010ff */
[----:B-1-3--:R-:W-:Y:S05]  /*7d20*/  @P0 EXIT ;  /* 0x000000000000094d */ /* 0x00afea0003800000 */
[----:B------:R-:W-:Y:S05]  /*7d30*/  BRA `(.L_x_80) ;  /* 0xfffffffc00ec7947 */ /* 0x000fea000383ffff */
.L_x_68:
[----:B------:R-:W-:-:S06]  /*7d40*/  UISETP.GE.AND UP0, UPT, UR18, 0x4, UPT ;  /* 0x000000041200788c */ /* 0x000fcc000bf06270 */
[----:B------:R-:W-:-:S13]  /*7d50*/  PLOP3.LUT P0, PT, PT, PT, UP0, 0x80, 0x8 ;  /* 0x000000000008781c */ /* 0x000fda0003f0f008 */
[----:B-1----:R-:W-:Y:S05]  /*7d60*/  @!P0 EXIT ;  /* 0x000000000000894d */ /* 0x002fea0003800000 */
[----:B------:R-:W1:Y:S08]  /*7d70*/  S2UR UR4, SR_CgaCtaId ;  /* 0x00000000000479c3 */ /* 0x000e700000008800 */
[----:B------:R-:W-:Y:S01]  /*7d80*/  BAR.SYNC.DEFER_BLOCKING 0x6, 0xa0 ;  /* 0x0182800000007b1d */ /* 0x000fe20000010000 */
[C---:B------:R-:W-:Y:S01]  /*7d90*/  IMAD.SHL.U32 R4, R61.reuse, 0x20, RZ ;  /* 0x000000203d047824 */ /* 0x040fe200078e00ff */
[----:B------:R-:W-:Y:S01]  /*7da0*/  SHF.R.U32.HI R7, RZ, 0x2, R61 ;  /* 0x00000002ff077819 */ /* 0x000fe2000001163d */
[C---:B------:R-:W-:Y:S01]  /*7db0*/  IMAD.SHL.U32 R60, R61.reuse, 0x4, RZ ;  /* 0x000000043d3c7824 */ /* 0x040fe200078e00ff */
[C---:B------:R-:W-:Y:S01]  /*7dc0*/  R2P PR, R61.reuse, 0x6 ;  /* 0x000000063d007804 */ /* 0x040fe20000000000 */
[C---:B------:R-:W-:Y:S01]  /*7dd0*/  IMAD.SHL.U32 R5, R61.reuse, 0x10, RZ ;  /* 0x000000103d057824 */ /* 0x040fe200078e00ff */
[----:B------:R-:W-:Y:S01]  /*7de0*/  UMOV UR45, 0x400 ;  /* 0x00000400002d7882 */ /* 0x000fe20000000000 */
[C---:B------:R-:W-:Y:S01]  /*7df0*/  LOP3.LUT R3, R4.reuse, 0xe0, RZ, 0xc0, !PT ;  /* 0x000000e004037812 */ /* 0x040fe200078ec0ff */
[----:B------:R-:W2:Y:S01]  /*7e00*/  LDC.64 R54, c[0x0][0x8b0] ;  /* 0x00022c00ff367b82 */ /* 0x000ea20000000a00 */
[----:B------:R-:W-:Y:S01]  /*7e10*/  LOP3.LUT R4, R4, 0x100, RZ, 0xc0, !PT ;  /* 0x0000010004047812 */ /* 0x000fe200078ec0ff */
[----:B------:R-:W-:Y:S01]  /*7e20*/  IMAD.U32 R23, R61, 0x10000, RZ ;  /* 0x000100003d177824 */ /* 0x000fe200078e00ff */
[----:B------:R-:W-:Y:S01]  /*7e30*/  LOP3.LUT R60, R3, 0x1c, R60, 0xf8, !PT ;  /* 0x0000001c033c7812 */ /* 0x000fe200078ef83c */
[----:B------:R-:W-:Y:S01]  /*7e40*/  IMAD.MOV.U32 R70, RZ, RZ, 0x8 ;  /* 0x00000008ff467424 */ /* 0x000fe200078e00ff */
[----:B------:R-:W-:Y:S01]  /*7e50*/  LOP3.LUT R5, R4, 0x600, R5, 0xf8, !PT ;  /* 0x0000060004057812 */ /* 0x000fe200078ef805 */
[----:B------:R-:W-:Y:S01]  /*7e60*/  IMAD.MOV.U32 R69, RZ, RZ, 0x10 ;  /* 0x00000010ff457424 */ /* 0x000fe200078e00ff */
[----:B------:R-:W-:Y:S01]  /*7e70*/  LOP3.LUT R60, R60, 0x4, R7, 0x78, !PT ;  /* 0x000000043c3c7812 */ /* 0x000fe200078e7807 */
[----:B------:R-:W3:Y:S01]  /*7e80*/  LDC.64 R52, c[0x0][0x8a8] ;  /* 0x00022a00ff347b82 */ /* 0x000ee20000000a00 */
[----:B------:R-:W-:Y:S01]  /*7e90*/  LOP3.LUT R61, R61, 0x60, RZ, 0xc0, !PT ;  /* 0x000000603d3d7812 */ /* 0x000fe200078ec0ff */
[----:B------:R-:W-:Y:S01]  /*7ea0*/  IMAD.MOV.U32 R22, RZ, RZ, RZ ;  /* 0x000000ffff167224 */ /* 0x000fe200078e00ff */
[----:B------:R-:W-:-:S02]  /*7eb0*/  LOP3.LUT R60, R5, R60, RZ, 0xfc, !PT ;  /* 0x0000003c053c7212 */ /* 0x000fc400078efcff */
[----:B------:R-:W-:Y:S02]  /*7ec0*/  CS2R R58, SRZ ;  /* 0x00000000003a7805 */ /* 0x000fe4000001ff00 */
[----:B------:R-:W-:Y:S01]  /*7ed0*/  LOP3.LUT R23, R23, 0x600000, RZ, 0xc0, !PT ;  /* 0x0060000017177812 */ /* 0x000fe200078ec0ff */
[----:B------:R-:W4:Y:S01]  /*7ee0*/  LDCU UR62, c[0x0][0x370] ;  /* 0x00006e00ff3e77ac */ /* 0x000f220008000800 */
[----:B------:R-:W-:Y:S02]  /*7ef0*/  SEL R70, R70, 0xfffffff8, !P1 ;  /* 0xfffffff846467807 */ /* 0x000fe40004800000 */
[----:B------:R-:W-:Y:S01]  /*7f00*/  SEL R69, R69, 0xfffffff0, !P2 ;  /* 0xfffffff045457807 */ /* 0x000fe20005000000 */
[----:B-1----:R-:W-:Y:S01]  /*7f10*/  ULEA UR45, UR4, UR45, 0x18 ;  /* 0x0000002d042d7291 */ /* 0x002fe2000f8ec0ff */
[----:B------:R-:W1:Y:S01]  /*7f20*/  LDCU.64 UR4, c[0x0][0x890] ;  /* 0x00011200ff0477ac */ /* 0x000e620008000a00 */
[----:B------:R-:W2:Y:S07]  /*7f30*/  LDCU UR39, c[0x0][0xb0c] ;  /* 0x00016180ff2777ac */ /* 0x000eae0008000800 */
[----:B------:R-:W4:Y:S01]  /*7f40*/  LDS R2, [UR45+0xf0] ;  /* 0x0000f02dff027984 */ /* 0x000f220008000800 */
[----:B------:R-:W2:Y:S01]  /*7f50*/  LDCU UR38, c[0x0][0xb30] ;  /* 0x00016600ff2677ac */ /* 0x000ea20008000800 */
[----:B------:R-:W2:Y:S01]  /*7f60*/  LDCU.64 UR60, c[0x0][0x888] ;  /* 0x00011100ff3c77ac */ /* 0x000ea20008000a00 */
[----:B------:R-:W2:Y:S01]  /*7f70*/  LDCU.64 UR46, c[0x0][0xb28] ;  /* 0x00016500ff2e77ac */ /* 0x000ea20008000a00 */
[----:B-1----:R-:W-:-:S02]  /*7f80*/  IMAD.U32 R65, RZ, RZ, UR4 ;  /* 0x00000004ff417e24 */ /* 0x002fc4000f8e00ff */
[----:B------:R-:W-:Y:S01]  /*7f90*/  IMAD.U32 R64, RZ, RZ, UR5 ;  /* 0x00000005ff407e24 */ /* 0x000fe2000f8e00ff */
[----:B------:R-:W1:Y:S01]  /*7fa0*/  LDCU.64 UR4, c[0x0][0xa90] ;  /* 0x00015200ff0477ac */ /* 0x000e620008000a00 */
[----:B------:R-:W2:Y:S01]  /*7fb0*/  LDCU.128 UR56, c[0x0][0xb10] ;  /* 0x00016200ff3877ac */ /* 0x000ea20008000c00 */
[----:B------:R-:W2:Y:S01]  /*7fc0*/  LDCU UR55, c[0x0][0x374] ;  /* 0x00006e80ff3777ac */ /* 0x000ea20008000800 */
[----:B------:R-:W-:Y:S01]  /*7fd0*/  UMOV UR53, 0x1 ;  /* 0x0000000100357882 */ /* 0x000fe20000000000 */
[----:B------:R-:W-:Y:S01]  /*7fe0*/  UMOV UR48, URZ ;  /* 0x000000ff00307c82 */ /* 0x000fe20008000000 */
[----:B------:R-:W-:Y:S01]  /*7ff0*/  UMOV UR52, URZ ;  /* 0x000000ff00347c82 */ /* 0x000fe20008000000 */
[----:B------:R-:W-:Y:S01]  /*8000*/  UMOV UR50, URZ ;  /* 0x000000ff00327c82 */ /* 0x000fe20008000000 */
[----:B-1----:R-:W-:Y:S01]  /*8010*/  IMAD.U32 R67, RZ, RZ, UR4 ;  /* 0x00000004ff437e24 */ /* 0x002fe2000f8e00ff */
[----:B------:R-:W-:Y:S01]  /*8020*/  UIADD3 UR4, UPT, UPT, UR45, 0x400, URZ ;  /* 0x000004002d047890 */ /* 0x000fe2000fffe0ff */
[----:B------:R-:W-:-:S05]  /*8030*/  IMAD.U32 R66, RZ, RZ, UR5 ;  /* 0x00000005ff427e24 */ /* 0x000fca000f8e00ff */
[----:B------:R-:W-:Y:S02]  /*8040*/  IMAD.U32 R0, RZ, RZ, UR4 ;  /* 0x00000004ff007e24 */ /* 0x000fe4000f8e00ff */
[C---:B----4-:R-:W-:Y:S01]  /*8050*/  VIADD R3, R2.reuse, 0x40 ;  /* 0x0000004002037836 */ /* 0x050fe20000000000 */
[----:B------:R-:W-:-:S04]  /*8060*/  LOP3.LUT R2, R2, 0xffff, RZ, 0xc0, !PT ;  /* 0x0000ffff02027812 */ /* 0x000fc800078ec0ff */
[----:B------:R-:W-:-:S05]  /*8070*/  LOP3.LUT R3, R3, 0xffff, RZ, 0xc0, !PT ;  /* 0x0000ffff03037812 */ /* 0x000fca00078ec0ff */
[----:B--23--:R1:W-:Y:S02]  /*8080*/  STL.64 [R1], R2 ;  /* 0x0000000201007387 */ /* 0x00c3e40000100a00 */
.L_x_111:
[----:B-1----:R-:W-:Y:S04]  /*8090*/  SHF.L.U32 R3, R58, 0x1f, RZ ;  /* 0x0000001f3a037819 */ /* 0x002fe800000006ff */
[----:B------:R-:W1:Y:S02]  /*80a0*/  SYNCS.PHASECHK.TRANS64.TRYWAIT P0, [UR45+0xa0], R3 ;  /* 0x0000a003ff0075a7 */ /* 0x000e64000800112d */
[----:B-1----:R-:W-:Y:S05]  /*80b0*/  @!P0 BRA `(.L_x_81) ;  /* 0x0000002c00f08947 */ /* 0x002fea0003800000 */
.L_x_155:
[----:B------:R-:W2:Y:S01]  /*80c0*/  LDS.128 R4, [UR45+0xe0] ;  /* 0x0000e02dff047984 */ /* 0x000ea20008000c00 */
[----:B------:R-:W-:Y:S01]  /*80d0*/  UIADD3 UR4, UPT, UPT, UR45, 0xa8, URZ ;  /* 0x000000a82d047890 */ /* 0x000fe2000fffe0ff */
[----:B------:R-:W-:Y:S01]  /*80e0*/  IMAD R2, R22, 0x4, R1 ;  /* 0x0000000416027824 */ /* 0x000fe200078e0201 */
[----:B------:R-:W-:Y:S01]  /*80f0*/  UISETP.GE.AND UP0, UPT, UR54, 0x1, UPT ;  /* 0x000000013600788c */ /* 0x000fe2000bf06270 */
[----:B------:R-:W-:Y:S01]  /*8100*/  @!PT LDS RZ, [RZ] ;  /* 0x00000000fffff984 */ /* 0x000fe20000000800 */
[----:B------:R-:W-:Y:S01]  /*8110*/  @!PT LDS RZ, [RZ] ;  /* 0x00000000fffff984 */ /* 0x000fe20000000800 */
[----:B------:R-:W-:Y:S01]  /*8120*/  @!PT LDS RZ, [RZ] ;  /* 0x00000000fffff984 */ /* 0x000fe20000000800 */
[----:B------:R-:W-:Y:S01]  /*8130*/  @!PT LDS RZ, [RZ] ;  /* 0x00000000fffff984 */ /* 0x000fe20000000800 */
[----:B------:R3:W-:Y:S06]  /*8140*/  MEMBAR.ALL.CTA ;  /* 0x0000000000007992 */ /* 0x0007ec0000008000 */
[----:B---3--:R-:W3:Y:S01]  /*8150*/  FENCE.VIEW.ASYNC.S ;  /* 0x00000000000073c6 */ /* 0x008ee20000000000 */
[----:B------:R-:W-:Y:S09]  /*8160*/  UPRMT UR4, URZ, 0x654, UR4 ;  /* 0x00000654ff047896 */ /* 0x000ff20008000004 */
[----:B---3--:R-:W-:Y:S01]  /*8170*/  SYNCS.ARRIVE.TRANS64.RED.A1T0 RZ, [UR4], RZ ;  /* 0x000000ffffff79a7 */ /* 0x008fe20008100404 */
[----:B------:R-:W5:Y:S01]  /*8180*/  LDL R2, [R2] ;  /* 0x0000000002027983 */ /* 0x000f620000100800 */
[----:B--2---:R-:W-:Y:S11]  /*8190*/  LOP3.LUT P0, RZ, R6, 0x1, RZ, 0xc0, !PT ;  /* 0x0000000106ff7812 */ /* 0x004ff6000780c0ff */
[----:B------:R-:W-:Y:S02]  /*81a0*/  @!UPT UIADD3 URZ, UPT, UPT, URZ, URZ, URZ ;  /* 0x000000fffffff290 */ /* 0x000fe4000fffe0ff */
[----:B------:R-:W-:Y:S01]  /*81b0*/  VOTEU.ANY UP1, P0 ;  /* 0x0000000000ff7886 */ /* 0x000fe20000020100 */
[----:B------:R-:W-:Y:S01]  /*81c0*/  PLOP3.LUT P0, PT, PT, PT, UP1, 0x80, 0x8 ;  /* 0x000000000008781c */ /* 0x000fe20003f0f018 */
[----:B------:R-:W-:Y:S11]  /*81d0*/  UP2UR UR63, UPR, URZ, 0x2 ;  /* 0x00000002ff3f7883 */ /* 0x000ff60008000000 */
[----:B------:R-:W-:Y:S01]  /*81e0*/  @!UPT UIADD3 URZ, UPT, UPT, URZ, URZ, URZ ;  /* 0x000000fffffff290 */ /* 0x000fe2000fffe0ff */
[----:B-1----:R-:W-:Y:S02]  /*81f0*/  @P0 MOV R3, R4 ;  /* 0x0000000400030202 */ /* 0x002fe40000000f00 */
[----:B------:R-:W-:Y:S02]  /*8200*/  @P0 LOP3.LUT R0, R5, 0xffff, RZ, 0xc0, !PT ;  /* 0x0000ffff05000812 */ /* 0x000fe400078ec0ff */
[----:B------:R-:W-:Y:S02]  /*8210*/  @P0 R2UR UR5, R3 ;  /* 0x00000000030502ca */ /* 0x000fe400000e0000 */
[----:B------:R-:W-:Y:S11]  /*8220*/  @P0 R2UR UR4, R0 ;  /* 0x00000000000402ca */ /* 0x000ff600000e0000 */
[----:B------:R-:W-:Y:S02]  /*8230*/  @UP1 UMOV UR37, UR5 ;  /* 0x0000000500251c82 */ /* 0x000fe40008000000 */
[----:B------:R-:W-:Y:S01]  /*8240*/  @UP1 UMOV UR36, UR4 ;  /* 0x0000000400241c82 */ /* 0x000fe20008000000 */
[----:B------:R-:W-:Y:S05]  /*8250*/  BRA.U !UP0, `(.L_x_82) ;  /* 0x0000000108cc7547 */ /* 0x000fea000b800000 */
[----:B------:R-:W1:Y:S01]  /*8260*/  LDCU UR9, c[0x0][0xb20] ;  /* 0x00016400ff0977ac */ /* 0x000e620008000800 */
[----:B------:R-:W-:Y:S02]  /*8270*/  UIMAD.WIDE.U32 UR4, UR55, UR59, URZ ;  /* 0x0000003b370472a5 */ /* 0x000fe4000f8e00ff */
[----:B------:R-:W-:Y:S02]  /*8280*/  UIMAD.WIDE.U32 UR6, UR62, UR56, URZ ;  /* 0x000000383e0672a5 */ /* 0x000fe4000f8e00ff */
[----:B------:R-:W-:Y:S02]  /*8290*/  UIMAD.WIDE.U32 UR10, UR36, UR59, URZ ;  /* 0x0000003b240a72a5 */ /* 0x000fe4000f8e00ff */
[----:B------:R-:W-:Y:S02]  /*82a0*/  UISETP.NE.AND UP0, UPT, UR58, 0x1, UPT ;  /* 0x000000013a00788c */ /* 0x000fe4000bf05270 */
[----:B------:R-:W-:Y:S02]  /*82b0*/  UISETP.NE.AND UP1, UPT, UR39, 0x1, UPT ;  /* 0x000000012700788c */ /* 0x000fe4000bf25270 */
[----:B------:R-:W-:Y:S02]  /*82c0*/  UISETP.NE.AND UP2, UPT, UR54, 0x1, UPT ;  /* 0x000000013600788c */ /* 0x000fe4000bf45270 */
[----:B------:R-:W-:Y:S01]  /*82d0*/  UIMAD.WIDE.U32 UR12, UR37, UR56, URZ ;  /* 0x00000038250c72a5 */ /* 0x000fe2000f8e00ff */
[----:B------:R-:W-:Y:S01]  /*82e0*/  UMOV UR4, UR5 ;  /* 0x0000000500047c82 */ /* 0x000fe20008000000 */
[----:B------:R-:W-:Y:S01]  /*82f0*/  UMOV UR6, UR11 ;  /* 0x0000000b00067c82 */ /* 0x000fe20008000000 */
[----:B-1----:R-:W-:Y:S03]  /*8300*/  USHF.R.U32.HI UR8, URZ, UR9, UR4 ;  /* 0x00000009ff087299 */ /* 0x002fe60008011604 */
[----:B------:R-:W-:Y:S02]  /*8310*/  UMOV UR4, UR7 ;  /* 0x0000000700047c82 */ /* 0x000fe40008000000 */
[----:B------:R-:W-:Y:S02]  /*8320*/  USHF.R.U32.HI UR5, URZ, UR57, UR4 ;  /* 0x00000039ff057299 */ /* 0x000fe40008011604 */
[----:B------:R-:W-:Y:S02]  /*8330*/  USEL UR4, UR55, UR8, !UP0 ;  /* 0x0000000837047287 */ /* 0x000fe4000c000000 */
[----:B------:R-:W-:Y:S02]  /*8340*/  USHF.R.U32.HI UR8, URZ, UR9, UR6 ;  /* 0x00000009ff087299 */ /* 0x000fe40008011606 */
[----:B------:R-:W-:Y:S02]  /*8350*/  UIMAD.WIDE.U32 UR6, UR4, UR46, URZ ;  /* 0x0000002e040672a5 */ /* 0x000fe4000f8e00ff */
[----:B------:R-:W-:Y:S02]  /*8360*/  USEL UR9, UR62, UR5, !UP1 ;  /* 0x000000053e097287 */ /* 0x000fe4000c800000 */
[----:B------:R-:W-:Y:S02]  /*8370*/  USEL UR8, UR36, UR8, !UP0 ;  /* 0x0000000824087287 */ /* 0x000fe4000c000000 */
[----:B------:R-:W-:Y:S01]  /*8380*/  UIMAD.WIDE.U32 UR10, UR9, UR46, URZ ;  /* 0x0000002e090a72a5 */ /* 0x000fe2000f8e00ff */
[----:B------:R-:W-:Y:S01]  /*8390*/  UMOV UR6, UR7 ;  /* 0x0000000700067c82 */ /* 0x000fe20008000000 */
[----:B------:R-:W-:Y:S01]  /*83a0*/  UMOV UR5, UR13 ;  /* 0x0000000d00057c82 */ /* 0x000fe20008000000 */
[----:B------:R-:W-:Y:S02]  /*83b0*/  @UP2 USHF.R.U32.HI UR4, URZ, UR47, UR6 ;  /* 0x0000002fff042299 */ /* 0x000fe40008011606 */
[----:B------:R-:W-:Y:S02]  /*83c0*/  USHF.R.U32.HI UR5, URZ, UR57, UR5 ;  /* 0x00000039ff057299 */ /* 0x000fe40008011605 */
[----:B------:R-:W-:Y:S02]  /*83d0*/  UIMAD UR4, UR54, UR4, URZ ;  /* 0x00000004360472a4 */ /* 0x000fe4000f8e02ff */
[----:B------:R-:W-:Y:S02]  /*83e0*/  USEL UR5, UR37, UR5, !UP1 ;  /* 0x0000000525057287 */ /* 0x000fe4000c800000 */
[----:B------:R-:W-:Y:S01]  /*83f0*/  UISETP.GE.AND UP0, UPT, UR8, UR4, UPT ;  /* 0x000000040800728c */ /* 0x000fe2000bf06270 */
[----:B------:R-:W-:Y:S01]  /*8400*/  UMOV UR6, UR11 ;  /* 0x0000000b00067c82 */ /* 0x000fe20008000000 */
[----:B------:R-:W-:Y:S02]  /*8410*/  UIMAD.WIDE.U32 UR10, UR8, UR46, URZ ;  /* 0x0000002e080a72a5 */ /* 0x000fe4000f8e00ff */
[----:B------:R-:W-:Y:S04]  /*8420*/  @UP2 USHF.R.U32.HI UR9, URZ, UR47, UR6 ;  /* 0x0000002fff092299 */ /* 0x000fe80008011606 */
[----:B------:R-:W-:Y:S01]  /*8430*/  UIMAD UR6, UR54, UR9, URZ ;  /* 0x00000009360672a4 */ /* 0x000fe2000f8e02ff */
[----:B------:R-:W-:Y:S03]  /*8440*/  UMOV UR4, UR11 ;  /* 0x0000000b00047c82 */ /* 0x000fe60008000000 */
[----:B------:R-:W-:Y:S02]  /*8450*/  UISETP.GE.OR UP0, UPT, UR5, UR6, UP0 ;  /* 0x000000060500728c */ /* 0x000fe40008706670 */
[----:B------:R-:W-:Y:S02]  /*8460*/  USHF.R.U32.HI UR4, URZ, UR47, UR4 ;  /* 0x0000002fff047299 */ /* 0x000fe40008011604 */
[----:B------:R-:W-:Y:S02]  /*8470*/  UIMAD.WIDE.U32 UR6, UR5, UR46, URZ ;  /* 0x0000002e050672a5 */ /* 0x000fe4000f8e00ff */
[----:B------:R-:W-:Y:S02]  /*8480*/  USEL UR11, UR8, UR4, !UP2 ;  /* 0x00000004080b7287 */ /* 0x000fe4000d000000 */
[----:B------:R-:W-:Y:S02]  /*8490*/  UIADD3 UR6, UPT, UPT, -UR5, URZ, URZ ;  /* 0x000000ff05067290 */ /* 0x000fe4000fffe1ff */
[----:B------:R-:W-:Y:S02]  /*84a0*/  UIADD3 UR10, UPT, UPT, -UR11, URZ, URZ ;  /* 0x000000ff0b0a7290 */ /* 0x000fe4000fffe1ff */
[----:B------:R-:W-:Y:S02]  /*84b0*/  UIMAD UR6, UR39, UR6, UR37 ;  /* 0x00000006270672a4 */ /* 0x000fe4000f8e0225 */
[----:B------:R-:W-:Y:S01]  /*84c0*/  UIMAD UR10, UR54, UR10, UR8 ;  /* 0x0000000a360a72a4 */ /* 0x000fe2000f8e0208 */
[----:B------:R-:W-:Y:S01]  /*84d0*/  @!UP0 UMOV UR4, UR7 ;  /* 0x0000000700048c82 */ /* 0x000fe20008000000 */
[----:B------:R-:W-:Y:S02]  /*84e0*/  UIADD3 UR7, UPT, UPT, -UR8, URZ, URZ ;  /* 0x000000ff08077290 */ /* 0x000fe4000fffe1ff */
[----:B------:R-:W-:Y:S04]  /*84f0*/  @!UP0 USHF.R.U32.HI UR4, URZ, UR47, UR4 ;  /* 0x0000002fff048299 */ /* 0x000fe80008011604 */
[----:B------:R-:W-:Y:S04]  /*8500*/  @!UP0 USEL UR4, UR5, UR4, !UP2 ;  /* 0x0000000405048287 */ /* 0x000fe8000d000000 */
[----:B------:R-:W-:Y:S02]  /*8510*/  @!UP0 UIMAD UR9, UR9, UR10, UR4 ;  /* 0x0000000a090982a4 */ /* 0x000fe4000f8e0204 */
[----:B------:R-:W-:Y:S02]  /*8520*/  @!UP0 UIADD3 UR10, UPT, UPT, UR11, -UR4, URZ ;  /* 0x800000040b0a8290 */ /* 0x000fe4000fffe0ff */
[----:B------:R-:W-:Y:S02]  /*8530*/  UIMAD UR4, UR58, UR7, UR36 ;  /* 0x000000073a0472a4 */ /* 0x000fe4000f8e0224 */
[----:B------:R-:W-:Y:S03]  /*8540*/  @!UP0 UIMAD UR8, UR10, UR54, UR5 ;  /* 0x000000360a0882a4 */ /* 0x000fe6000f8e0205 */
[----:B------:R-:W-:Y:S02]  /*8550*/  @!UP0 UMOV UR5, UR9 ;  /* 0x0000000900058c82 */ /* 0x000fe40008000000 */
[----:B------:R-:W-:Y:S02]  /*8560*/  UIMAD UR37, UR5, UR39, UR6 ;  /* 0x00000027052572a4 */ /* 0x000fe4000f8e0206 */
[----:B------:R-:W-:Y:S11]  /*8570*/  UIMAD UR36, UR8, UR58, UR4 ;  /* 0x0000003a082472a4 */ /* 0x000ff6000f8e0204 */
[----:B------:R-:W-:Y:S01]  /*8580*/  @!UPT UIADD3 URZ, UPT, UPT, URZ, URZ, URZ ;  /* 0x000000fffffff290 */ /* 0x000fe2000fffe0ff */
.L_x_82:
[----:B------:R-:W-:Y:S01]  /*8590*/  UISETP.NE.AND UP0, UPT, UR38, 0x1, UPT ;  /* 0x000000012600788c */ /* 0x000fe2000bf05270 */
[----:B------:R-:W-:Y:S01]  /*85a0*/  @P0 SHF.R.U32.HI R4, RZ, 0x10, R5 ;  /* 0x00000010ff040819 */ /* 0x000fe20000011605 */
[----:B------:R-:W-:Y:S01]  /*85b0*/  USHF.L.U32 UR41, UR25, 0x6, URZ ;  /* 0x0000000619297899 */ /* 0x000fe200080006ff */
[----:B------:R-:W-:Y:S02]  /*85c0*/  R2UR UR11, R71 ;  /* 0x00000000470b72ca */ /* 0x000fe400000e0000 */
[----:B------:R-:W-:Y:S06]  /*85d0*/  @P0 R2UR UR11, R4 ;  /* 0x00000000040b02ca */ /* 0x000fec00000e0000 */
[----:B------:R-:W1:Y:S07]  /*85e0*/  @!UP0 LDCU.128 UR12, c[0x0][0xb10] ;  /* 0x00016200ff0c87ac */ /* 0x000e6e0008000c00 */
[----:B------:R-:W-:Y:S01]  /*85f0*/  IMAD.U32 R71, RZ, RZ, UR11 ;  /* 0x0000000bff477e24 */ /* 0x000fe2000f8e00ff */
[----:B------:R-:W2:Y:S01]  /*8600*/  @!UP0 LDCU UR5, c[0x0][0xb0c] ;  /* 0x00016180ff0587ac */ /* 0x000ea20008000800 */
[----:B------:R-:W3:Y:S01]  /*8610*/  @!UP0 LDCU UR10, c[0x0][0xb20] ;  /* 0x00016400ff0a87ac */ /* 0x000ee20008000800 */
[----:B------:R-:W-:Y:S02]  /*8620*/  UIADD3 UR11, UPT, UPT, UR45, 0x400, URZ ;  /* 0x000004002d0b7890 */ /* 0x000fe4000fffe0ff */
[----:B-1----:R-:W-:Y:S02]  /*8630*/  UIMAD.WIDE.U32 UR8, UR37, UR12, URZ ;  /* 0x0000000c250872a5 */ /* 0x002fe4000f8e00ff */
[----:B------:R-:W-:Y:S02]  /*8640*/  UIMAD.WIDE.U32 UR6, UR36, UR15, URZ ;  /* 0x0000000f240672a5 */ /* 0x000fe4000f8e00ff */
[----:B------:R-:W-:Y:S03]  /*8650*/  @!UP0 UISETP.NE.AND UP1, UPT, UR14, 0x1, UPT ;  /* 0x000000010e00888c */ /* 0x000fe6000bf25270 */
[----:B------:R-:W-:Y:S01]  /*8660*/  @!UP0 UMOV UR4, UR9 ;  /* 0x0000000900048c82 */ /* 0x000fe20008000000 */
[----:B--2---:R-:W-:Y:S02]  /*8670*/  @!UP0 UISETP.NE.AND UP2, UPT, UR5, 0x1, UPT ;  /* 0x000000010500888c */ /* 0x004fe4000bf45270 */
[----:B------:R-:W-:Y:S01]  /*8680*/  @!UP0 USHF.R.U32.HI UR4, URZ, UR13, UR4 ;  /* 0x0000000dff048299 */ /* 0x000fe20008011604 */
[----:B------:R-:W-:Y:S02]  /*8690*/  @!UP0 UMOV UR6, UR7 ;  /* 0x0000000700068c82 */ /* 0x000fe40008000000 */
[----:B---3--:R-:W-:Y:S02]  /*86a0*/  @!UP0 USHF.R.U32.HI UR6, URZ, UR10, UR6 ;  /* 0x0000000aff068299 */ /* 0x008fe40008011606 */
[----:B------:R-:W-:Y:S02]  /*86b0*/  @!UP0 USEL UR7, UR37, UR4, !UP2 ;  /* 0x0000000425078287 */ /* 0x000fe4000d000000 */
[----:B------:R-:W-:Y:S04]  /*86c0*/  @!UP0 USEL UR6, UR36, UR6, !UP1 ;  /* 0x0000000624068287 */ /* 0x000fe8000c800000 */
[----:B------:R-:W-:Y:S02]  /*86d0*/  @!UP0 UIADD3 UR4, UPT, UPT, -UR7, UR6, URZ ;  /* 0x0000000607048290 */ /* 0x000fe4000fffe1ff */
[----:B------:R-:W-:Y:S02]  /*86e0*/  @!UP0 UIADD3 UR6, UPT, UPT, UR7, -UR6, URZ ;  /* 0x8000000607068290 */ /* 0x000fe4000fffe0ff */
[----:B------:R-:W-:Y:S02]  /*86f0*/  @!UP0 UIMAD UR37, UR4, UR5, UR37 ;  /* 0x00000005042582a4 */ /* 0x000fe4000f8e0225 */
[----:B------:R-:W-:Y:S02]  /*8700*/  @!UP0 UIMAD UR36, UR6, UR14, UR36 ;  /* 0x0000000e062482a4 */ /* 0x000fe4000f8e0224 */
[----:B------:R-:W-:Y:S09]  /*8710*/  ULOP3.LUT UP0, URZ, UR11, 0x3f0, URZ, 0xc0, !UPT ;  /* 0x000003f00bff7892 */ /* 0x000ff2000f80c0ff */
[----:B------:R-:W-:Y:S05]  /*8720*/  BRA.U !UP0, `(.L_x_83) ;  /* 0x00000001087c7547 */ /* 0x000fea000b800000 */
[----:B------:R-:W1:Y:S01]  /*8730*/  LDCU.64 UR8, c[0x4][0x80] ;  /* 0x01001000ff0877ac */ /* 0x000e620008000a00 */
[----:B------:R-:W-:Y:S01]  /*8740*/  MOV R16, 0x0 ;  /* 0x0000000000107802 */ /* 0x000fe20000000f00 */
[----:B------:R-:W-:Y:S02]  /*8750*/  HFMA2 R12, -RZ, RZ, 0, 5.9604644775390625e-08 ;  /* 0x00000001ff0c7431 */ /* 0x000fe400000001ff */
[----:B------:R-:W-:Y:S01]  /*8760*/  IMAD.MOV.U32 R8, RZ, RZ, 0x70 ;  /* 0x00000070ff087424 */ /* 0x000fe200078e00ff */
[----:B------:R2:W3:Y:S01]  /*8770*/  LDC.64 R14, c[0x4][R16] ;  /* 0x01000000100e7b82 */ /* 0x0004e20000000a00 */
[----:B------:R-:W4:Y:S01]  /*8780*/  LDCU.64 UR6, c[0x4][0x88] ;  /* 0x01001100ff0677ac */ /* 0x000f220008000a00 */
[----:B------:R-:W-:Y:S01]  /*8790*/  IMAD.MOV.U32 R13, RZ, RZ, RZ ;  /* 0x000000ffff0d7224 */ /* 0x000fe200078e00ff */
[----:B------:R-:W2:Y:S01]  /*87a0*/  LDCU.64 UR4, c[0x4][0x8] ;  /* 0x01000100ff0477ac */ /* 0x000ea20008000a00 */
[----:B-1----:R-:W-:Y:S01]  /*87b0*/  MOV R5, UR9 ;  /* 0x0000000900057c02 */ /* 0x002fe20008000f00 */
[----:B------:R-:W-:Y:S01]  /*87c0*/  IMAD.U32 R4, RZ, RZ, UR8 ;  /* 0x00000008ff047e24 */ /* 0x000fe2000f8e00ff */
[----:B----4-:R-:W-:Y:S01]  /*87d0*/  MOV R7, UR7 ;  /* 0x0000000700077c02 */ /* 0x010fe20008000f00 */
[----:B------:R-:W-:Y:S01]  /*87e0*/  IMAD.U32 R6, RZ, RZ, UR6 ;  /* 0x00000006ff067e24 */ /* 0x000fe2000f8e00ff */
[----:B--2---:R-:W-:Y:S01]  /*87f0*/  MOV R11, UR5 ;  /* 0x00000005000b7c02 */ /* 0x004fe20008000f00 */
[----:B------:R-:W-:Y:S02]  /*8800*/  IMAD.U32 R10, RZ, RZ, UR4 ;  /* 0x00000004ff0a7e24 */ /* 0x000fe4000f8e00ff */
[----:B------:R-:W-:Y:S07]  /*8810*/  LEPC R20, `(.L_x_84) ;  /* 0x000000001014794e */ /* 0x000fee0000000000 */
[----:B---3-5:R-:W-:Y:S05]  /*8820*/  CALL.ABS.NOINC R14 ;  /* 0x000000000e007343 */ /* 0x028fea0003c00000 */
.L_x_84:
[----:B------:R-:W1:Y:S01]  /*8830*/  LDCU.64 UR8, c[0x4][0x80] ;  /* 0x01001000ff0877ac */ /* 0x000e620008000a00 */
[----:B------:R-:W2:Y:S01]  /*8840*/  LDC.64 R16, c[0x4][R16] ;  /* 0x0100000010107b82 */ /* 0x000ea20000000a00 */
[----:B------:R-:W-:Y:S02]  /*8850*/  HFMA2 R12, -RZ, RZ, 0, 5.9604644775390625e-08 ;  /* 0x00000001ff0c7431 */ /* 0x000fe400000001ff */
[----:B------:R-:W-:Y:S02]  /*8860*/  IMAD.MOV.U32 R8, RZ, RZ, 0x70 ;  /* 0x00000070ff087424 */ /* 0x000fe400078e00ff */
[----:B------:R-:W-:Y:S01]  /*8870*/  IMAD.MOV.U32 R13, RZ, RZ, RZ ;  /* 0x000000ffff0d7224 */ /* 0x000fe200078e00ff */
[----:B------:R-:W3:Y:S01]  /*8880*/  LDCU.64 UR6, c[0x4][0x88] ;  /* 0x01001100ff0677ac */ /* 0x000ee20008000a00 */
[----:B------:R-:W4:Y:S01]  /*8890*/  LDCU.64 UR4, c[0x4][0x8] ;  /* 0x01000100ff0477ac */ /* 0x000f220008000a00 */
[----:B-1----:R-:W-:Y:S02]  /*88a0*/  MOV R4, UR8 ;  /* 0x0000000800047c02 */ /* 0x002fe40008000f00 */
[----:B------:R-:W-:Y:S02]  /*88b0*/  MOV R5, UR9 ;  /* 0x0000000900057c02 */ /* 0x000fe40008000f00 */
[----:B---3--:R-:W-:Y:S01]  /*88c0*/  MOV R7, UR7 ;  /* 0x0000000700077c02 */ /* 0x008fe20008000f00 */
[----:B------:R-:W-:Y:S01]  /*88d0*/  IMAD.U32 R6, RZ, RZ, UR6 ;  /* 0x00000006ff067e24 */ /* 0x000fe2000f8e00ff */
[----:B----4-:R-:W-:Y:S01]  /*88e0*/  MOV R11, UR5 ;  /* 0x00000005000b7c02 */ /* 0x010fe20008000f00 */
[----:B------:R-:W-:Y:S02]  /*88f0*/  IMAD.U32 R10, RZ, RZ, UR4 ;  /* 0x00000004ff0a7e24 */ /* 0x000fe4000f8e00ff */
[----:B------:R-:W-:Y:S07]  /*8900*/  LEPC R20, `(.L_x_83) ;  /* 0x000000001014794e */ /* 0x000fee0000000000 */
[----:B--2---:R-:W-:Y:S05]  /*8910*/  CALL.ABS.NOINC R16 ;  /* 0x0000000010007343 */ /* 0x004fea0003c00000 */
.L_x_83:
[----:B------:R-:W-:Y:S02]  /*8920*/  R2UR UR6, R68 ;  /* 0x00000000440672ca */ /* 0x000fe400000e0000 */
[----:B------:R-:W-:Y:S02]  /*8930*/  R2UR UR5, R65 ;  /* 0x00000000410572ca */ /* 0x000fe400000e0000 */
[----:B------:R-:W-:Y:S02]  /*8940*/  R2UR UR4, R64 ;  /* 0x00000000400472ca */ /* 0x000fe400000e0000 */
[----:B------:R-:W-:Y:S02]  /*8950*/  ISETP.NE.U32.AND P4, PT, R54, RZ, PT ;  /* 0x000000ff3600720c */ /* 0x000fe40003f85070 */
[----:B------:R-:W-:Y:S02]  /*8960*/  ISETP.NE.U32.AND P2, PT, RZ, UR60, PT ;  /* 0x0000003cff007c0c */ /* 0x000fe4000bf45070 */
[----:B------:R-:W-:Y:S02]  /*8970*/  ISETP.NE.AND.EX P4, PT, R55, RZ, PT, P4 ;  /* 0x000000ff3700720c */ /* 0x000fe40003f85340 */
[----:B------:R-:W-:Y:S01]  /*8980*/  ISETP.NE.AND.EX P2, PT, RZ, UR61, PT, P2 ;  /* 0x0000003dff007c0c */ /* 0x000fe2000bf45320 */
[----:B------:R-:W-:Y:S02]  /*8990*/  UISETP.NE.AND UP2, UPT, UR6, URZ, UPT ;  /* 0x000000ff0600728c */ /* 0x000fe4000bf45270 */
[----:B------:R-:W-:Y:S04]  /*89a0*/  UISETP.NE.U32.AND UP0, UPT, UR5, URZ, UPT ;  /* 0x000000ff0500728c */ /* 0x000fe8000bf05070 */
[----:B------:R-:W-:Y:S01]  /*89b0*/  UISETP.NE.AND.EX UP1, UPT, UR4, URZ, UPT, UP0 ;  /* 0x000000ff0400728c */ /* 0x000fe2000bf25300 */
[----:B------:R-:W-:Y:S01]  /*89c0*/  PLOP3.LUT P1, PT, PT, PT, UP2, 0x80, 0x8 ;  /* 0x000000000008781c */ /* 0x000fe20003f2f028 */
[----:B------:R-:W-:Y:S03]  /*89d0*/  UPLOP3.LUT UP0, UPT, UPT, UPT, UPT, 0x40, 0x4 ;  /* 0x000000000004789c */ /* 0x000fe60003f0e870 */
[----:B------:R-:W-:Y:S06]  /*89e0*/  @UP2 UPLOP3.LUT UP0, UPT, UPT, UPT, UP1, 0x80, 0x8 ;  /* 0x000000000008289c */ /* 0x000fec0003f0f010 */
[----:B------:R-:W-:Y:S01]  /*89f0*/  PLOP3.LUT P0, PT, PT, PT, UP0, 0x80, 0x8 ;  /* 0x000000000008781c */ /* 0x000fe20003f0f008 */
[----:B------:R-:W-:Y:S01]  /*8a00*/  @!UPT UIADD3 URZ, UPT, UPT, URZ, URZ, URZ ;  /* 0x000000fffffff290 */ /* 0x000fe2000fffe0ff */
[----:B------:R-:W-:Y:S11]  /*8a10*/  BRA.U !UP1, `(.L_x_85) ;  /* 0x0000000109407547 */ /* 0x000ff6000b800000 */
[----:B------:R-:W-:Y:S01]  /*8a20*/  UISETP.NE.U32.AND UP0, UPT, UR60, URZ, UPT ;  /* 0x000000ff3c00728c */ /* 0x000fe2000bf05070 */
[----:B------:R-:W-:Y:S01]  /*8a30*/  R2UR UR6, R65 ;  /* 0x00000000410672ca */ /* 0x000fe200000e0000 */
[----:B------:R-:W1:Y:S01]  /*8a40*/  LDCU.64 UR8, c[0x0][0x358] ;  /* 0x00006b00ff0877ac */ /* 0x000e620008000a00 */
[----:B------:R-:W-:Y:S02]  /*8a50*/  HFMA2 R62, -RZ, RZ, 0, 5.9604644775390625e-08 ;  /* 0x00000001ff3e7431 */ /* 0x000fe400000001ff */
[----:B------:R-:W-:Y:S01]  /*8a60*/  IMAD.MOV.U32 R0, RZ, RZ, 0x1 ;  /* 0x00000001ff007424 */ /* 0x000fe200078e00ff */
[----:B------:R-:W-:Y:S06]  /*8a70*/  UISETP.NE.AND.EX UP0, UPT, UR61, URZ, UPT, UP0 ;  /* 0x000000ff3d00728c */ /* 0x000fec000bf05300 */
[----:B------:R-:W-:Y:S05]  /*8a80*/  PLOP3.LUT P3, PT, PT, PT, UP0, 0x80, 0x8 ;  /* 0x000000000008781c */ /* 0x000fea0003f6f008 */
[----:B------:R-:W2:Y:S01]  /*8a90*/  @UP0 LDCU.64 UR4, c[0x0][0x888] ;  /* 0x00011100ff0407ac */ /* 0x000ea20008000a00 */
[----:B------:R-:W-:Y:S07]  /*8aa0*/  @UP0 UIMAD UR6, UR51, UR6, URZ ;  /* 0x00000006330602a4 */ /* 0x000fee000f8e02ff */
[----:B------:R-:W-:Y:S01]  /*8ab0*/  @!P3 PRMT R62, R0, 0x7610, R62 ;  /* 0x00007610003eb816 */ /* 0x000fe2000000003e */
[----:B--2---:R-:W-:Y:S06]  /*8ac0*/  @UP0 UIMAD.WIDE UR4, UR6, 0x4, UR4 ;  /* 0x00000004060408a5 */ /* 0x004fec000f8e0204 */
[----:B------:R-:W-:Y:S02]  /*8ad0*/  IMAD.U32 R4, RZ, RZ, UR4 ;  /* 0x00000004ff047e24 */ /* 0x000fe4000f8e00ff */
[----:B------:R-:W-:Y:S03]  /*8ae0*/  IMAD.U32 R5, RZ, RZ, UR5 ;  /* 0x00000005ff057e24 */ /* 0x000fe6000f8e00ff */
[----:B------:R-:W2:Y:S02]  /*8af0*/  @!UP0 LDCU UR4, c[0x0][0x880] ;  /* 0x00011000ff0487ac */ /* 0x000ea40008000800 */
[----:B-1---5:R1:W5:Y:S02]  /*8b00*/  @P3 LDG.E R27, desc[UR8][R4.64] ;  /* 0x00000008041b3981 */ /* 0x022364000c1e1900 */
[----:B-12---:R-:W-:Y:S02]  /*8b10*/  @!P3 MOV R27, UR4 ;  /* 0x00000004001bbc02 */ /* 0x006fe40008000f00 */
.L_x_85:
[----:B------:R-:W-:Y:S05]  /*8b20*/  @!P4 BRA `(.L_x_86) ;  /* 0x000000000024c947 */ /* 0x000fea0003800000 */
[----:B------:R-:W-:Y:S01]  /*8b30*/  ISETP.NE.U32.AND P3, PT, R52, RZ, PT ;  /* 0x000000ff3400720c */ /* 0x000fe20003f65070 */
[----:B------:R-:W1:Y:S03]  /*8b40*/  LDCU.64 UR4, c[0x0][0x358] ;  /* 0x00006b00ff0477ac */ /* 0x000e660008000a00 */
[----:B------:R-:W-:Y:S11]  /*8b50*/  ISETP.NE.AND.EX P3, PT, R53, RZ, PT, P3 ;  /* 0x000000ff3500720c */ /* 0x000ff60003f65330 */
[----:B------:R-:W-:Y:S02]  /*8b60*/  @!UPT UIADD3 URZ, UPT, UPT, URZ, URZ, URZ ;  /* 0x000000fffffff290 */ /* 0x000fe4000fffe0ff */
[----:B------:R-:W2:Y:S01]  /*8b70*/  @P3 LDC.64 R4, c[0x0][0x8a8] ;  /* 0x00022a00ff043b82 */ /* 0x000ea20000000a00 */
[----:B------:R-:W-:Y:S04]  /*8b80*/  @P3 IMAD R0, R54, UR51, RZ ;  /* 0x0000003336003c24 */ /* 0x000fe8000f8e02ff */
[----:B--2---:R-:W-:Y:S05]  /*8b90*/  @P3 IMAD.WIDE R4, R0, 0x4, R4 ;  /* 0x0000000400043825 */ /* 0x004fea00078e0204 */
[----:B-1---5:R1:W5:Y:S02]  /*8ba0*/  @P3 LDG.E R24, desc[UR4][R4.64] ;  /* 0x0000000404183981 */ /* 0x022364000c1e1900 */
[----:B-1----:R-:W2:Y:S02]  /*8bb0*/  @!P3 LDC R24, c[0x0][0x8a0] ;  /* 0x00022800ff18bb82 */ /* 0x002ea40000000800 */
.L_x_86:
[----:B-----5:R-:W-:Y:S01]  /*8bc0*/  FSETP.NEU.AND P4, PT, R27, RZ, PT ;  /* 0x000000ff1b00720b */ /* 0x020fe20003f8d000 */
[----:B------:R-:W1:Y:S01]  /*8bd0*/  LDCU.128 UR8, c[0x0][0xa80] ;  /* 0x00015000ff0877ac */ /* 0x000e620008000c00 */
[----:B------:R-:W-:Y:S01]  /*8be0*/  SEL R5, RZ, 0xffffffff, P2 ;  /* 0xffffffffff057807 */ /* 0x000fe20001000000 */
[----:B------:R-:W-:Y:S01]  /*8bf0*/  BSSY B1, `(.L_x_87) ;  /* 0x000005d000017945 */ /* 0x000fe20003800000 */
[----:B------:R-:W-:Y:S01]  /*8c00*/  @P1 LOP3.LUT P2, RZ, R62, 0xff, RZ, 0xc0, !PT ;  /* 0x000000ff3eff1812 */ /* 0x000fe2000784c0ff */
[----:B------:R-:W-:Y:S01]  /*8c10*/  IMAD.MOV.U32 R80, RZ, RZ, 0x1 ;  /* 0x00000001ff507424 */ /* 0x000fe200078e00ff */
[----:B------:R-:W-:Y:S01]  /*8c20*/  @P1 SEL R4, RZ, 0xffffffff, P4 ;  /* 0xffffffffff041807 */ /* 0x000fe20002000000 */
[----:B------:R-:W-:Y:S01]  /*8c30*/  IMAD.IADD R25, R23, 0x1, R2 ;  /* 0x0000000117197824 */ /* 0x000fe200078e0202 */
[----:B------:R-:W-:Y:S01]  /*8c40*/  LEA R79, R22, UR45, 0x3 ;  /* 0x0000002d164f7c11 */ /* 0x000fe2000f8e18ff */
[----:B------:R-:W-:Y:S01]  /*8c50*/  ULOP3.LUT UR4, UR53, 0x1, URZ, 0x3c, !UPT ;  /* 0x0000000135047892 */ /* 0x000fe2000f8e3cff */
[----:B------:R-:W-:Y:S01]  /*8c60*/  @P0 SEL R4, R5, R4, !P2 ;  /* 0x0000000405040207 */ /* 0x000fe20005000000 */
[----:B------:R-:W-:Y:S01]  /*8c70*/  USHF.L.U32 UR12, UR49, 0x6, URZ ;  /* 0x00000006310c7899 */ /* 0x000fe200080006ff */
[----:B------:R-:W-:Y:S01]  /*8c80*/  SHF.L.U32 R0, R59, 0x1f, RZ ;  /* 0x0000001f3b007819 */ /* 0x000fe200000006ff */
[----:B------:R-:W-:Y:S01]  /*8c90*/  IMAD.U32 R35, RZ, RZ, UR48 ;  /* 0x00000030ff237e24 */ /* 0x000fe2000f8e00ff */
[----:B------:R-:W-:Y:S01]  /*8ca0*/  @P1 LOP3.LUT R4, R4, 0x1, RZ, 0xc0, !PT ;  /* 0x0000000104041812 */ /* 0x000fe200078ec0ff */
[----:B------:R-:W-:Y:S01]  /*8cb0*/  IMAD.U32 R34, RZ, RZ, UR4 ;  /* 0x00000004ff227e24 */ /* 0x000fe2000f8e00ff */
[----:B------:R-:W-:Y:S01]  /*8cc0*/  R2UR UR6, R67 ;  /* 0x00000000430672ca */ /* 0x000fe200000e0000 */
[----:B------:R-:W-:Y:S01]  /*8cd0*/  IMAD.U32 R74, RZ, RZ, UR12 ;  /* 0x0000000cff4a7e24 */ /* 0x000fe2000f8e00ff */
[----:B------:R-:W-:Y:S01]  /*8ce0*/  ISETP.NE.U32.OR P6, PT, R4, 0x1, !P1 ;  /* 0x000000010400780c */ /* 0x000fe20004fc5470 */
[----:B------:R-:W-:Y:S01]  /*8cf0*/  IMAD.U32 R4, RZ, RZ, UR48 ;  /* 0x00000030ff047e24 */ /* 0x000fe2000f8e00ff */
[----:B-1----:R-:W-:Y:S01]  /*8d00*/  UIMAD.WIDE.U32 UR4, UR12, UR9, URZ ;  /* 0x000000090c0472a5 */ /* 0x002fe2000f8e00ff */
[----:B------:R-:W-:Y:S01]  /*8d10*/  R2UR UR13, R66 ;  /* 0x00000000420d72ca */ /* 0x000fe200000e0000 */
[----:B------:R-:W-:Y:S01]  /*8d20*/  UISETP.NE.AND UP0, UPT, UR8, 0x1, UPT ;  /* 0x000000010800788c */ /* 0x000fe2000bf05270 */
[----:B------:R-:W-:Y:S02]  /*8d30*/  PLOP3.LUT P3, PT, PT, PT, UP1, 0x80, 0x8 ;  /* 0x000000000008781c */ /* 0x000fe40003f6f018 */
[----:B------:R-:W-:Y:S02]  /*8d40*/  CS2R R38, SRZ ;  /* 0x0000000000267805 */ /* 0x000fe4000001ff00 */
[----:B------:R-:W-:Y:S02]  /*8d50*/  LEA R3, R4, UR45, 0x3 ;  /* 0x0000002d04037c11 */ /* 0x000fe4000f8e18ff */
[----:B------:R-:W-:Y:S01]  /*8d60*/  CS2R R36, SRZ ;  /* 0x0000000000247805 */ /* 0x000fe2000001ff00 */
[----:B------:R-:W-:Y:S01]  /*8d70*/  UMOV UR4, UR5 ;  /* 0x0000000500047c82 */ /* 0x000fe20008000000 */
[----:B------:R-:W-:Y:S01]  /*8d80*/  LOP3.LUT P5, R75, R62, 0xff, RZ, 0xc0, !PT ;  /* 0x000000ff3e4b7812 */ /* 0x000fe200078ac0ff */
[----:B------:R-:W-:Y:S01]  /*8d90*/  USHF.R.U32.HI UR4, URZ, UR10, UR4 ;  /* 0x0000000aff047299 */ /* 0x000fe20008011604 */
[----:B------:R-:W-:Y:S02]  /*8da0*/  SEL R4, RZ, 0xffffffff, P4 ;  /* 0xffffffffff047807 */ /* 0x000fe40002000000 */
[----:B------:R-:W-:Y:S02]  /*8db0*/  CS2R R42, SRZ ;  /* 0x00000000002a7805 */ /* 0x000fe4000001ff00 */
[----:B------:R-:W-:Y:S01]  /*8dc0*/  @P6 SHF.L.U32 R6, R34, 0x1f, RZ ;  /* 0x0000001f22066819 */ /* 0x000fe200000006ff */
[----:B------:R-:W-:Y:S01]  /*8dd0*/  USEL UR4, UR12, UR4, !UP0 ;  /* 0x000000040c047287 */ /* 0x000fe2000c000000 */
[----:B------:R-:W-:Y:S01]  /*8de0*/  P2R R76, PR, RZ, 0x40 ;  /* 0x00000040ff4c7803 */ /* 0x000fe20000000000 */
[----:B------:R-:W-:Y:S01]  /*8df0*/  UISETP.NE.AND UP0, UPT, UR11, 0x1, UPT ;  /* 0x000000010b00788c */ /* 0x000fe2000bf05270 */
[----:B------:R-:W1:Y:S01]  /*8e00*/  @P6 SYNCS.PHASECHK.TRANS64.TRYWAIT P1, [R3+URZ+0x60], R6 ;  /* 0x00006006030065a7 */ /* 0x000e6200080211ff */
[----:B------:R-:W-:Y:S01]  /*8e10*/  UIMAD.WIDE.U32 UR6, UR4, UR6, URZ ;  /* 0x00000006040672a5 */ /* 0x000fe2000f8e00ff */
[----:B------:R-:W-:Y:S01]  /*8e20*/  @P3 SEL R4, R5, R4, !P5 ;  /* 0x0000000405043207 */ /* 0x000fe20006800000 */
[----:B------:R-:W-:Y:S01]  /*8e30*/  IMAD.U32 R73, RZ, RZ, UR4 ;  /* 0x00000004ff497e24 */ /* 0x000fe2000f8e00ff */
[----:B------:R-:W-:Y:S02]  /*8e40*/  CS2R R40, SRZ ;  /* 0x0000000000287805 */ /* 0x000fe4000001ff00 */
[----:B------:R-:W-:Y:S01]  /*8e50*/  PLOP3.LUT P2, PT, PT, PT, UP0, 0x80, 0x8 ;  /* 0x000000000008781c */ /* 0x000fe20003f4f008 */
[----:B------:R-:W-:Y:S01]  /*8e60*/  IMAD R7, RZ, RZ, -UR4 ;  /* 0x80000004ff077e24 */ /* 0x000fe2000f8e02ff */
[----:B------:R-:W-:Y:S01]  /*8e70*/  LOP3.LUT R4, R4, 0x1, RZ, 0xc0, !PT ;  /* 0x0000000104047812 */ /* 0x000fe200078ec0ff */
[----:B------:R-:W-:Y:S01]  /*8e80*/  UMOV UR5, UR7 ;  /* 0x0000000700057c82 */ /* 0x000fe20008000000 */
[----:B------:R-:W-:Y:S01]  /*8e90*/  IMAD.U32 R72, RZ, RZ, UR4 ;  /* 0x00000004ff487e24 */ /* 0x000fe2000f8e00ff */
[----:B------:R-:W-:Y:S01]  /*8ea0*/  USHF.R.U32.HI UR5, URZ, UR13, UR5 ;  /* 0x0000000dff057299 */ /* 0x000fe20008011605 */
[----:B------:R-:W-:Y:S01]  /*8eb0*/  IMAD R74, R7, UR8, R74 ;  /* 0x00000008074a7c24 */ /* 0x000fe2000f8e024a */
[----:B------:R-:W-:Y:S02]  /*8ec0*/  CS2R R46, SRZ ;  /* 0x00000000002e7805 */ /* 0x000fe4000001ff00 */
[----:B------:R-:W-:Y:S02]  /*8ed0*/  CS2R R44, SRZ ;  /* 0x00000000002c7805 */ /* 0x000fe4000001ff00 */
[----:B------:R-:W-:Y:S02]  /*8ee0*/  CS2R R50, SRZ ;  /* 0x0000000000327805 */ /* 0x000fe4000001ff00 */
[----:B------:R-:W-:Y:S01]  /*8ef0*/  CS2R R48, SRZ ;  /* 0x0000000000307805 */ /* 0x000fe2000001ff00 */
[----:B------:R3:W4:Y:S01]  /*8f00*/  SYNCS.PHASECHK.TRANS64.TRYWAIT P0, [R79+URZ+0xb0], R0 ;  /* 0x0000b0004f0075a7 */ /* 0x00072200080011ff */
[----:B------:R-:W-:Y:S02]  /*8f10*/  SEL R73, R73, UR5, !P2 ;  /* 0x0000000549497c07 */ /* 0x000fe4000d000000 */
[----:B------:R-:W-:Y:S03]  /*8f20*/  ISETP.NE.U32.AND P2, PT, R4, 0x1, PT ;  /* 0x000000010400780c */ /* 0x000fe60003f45070 */
[----:B------:R-:W-:Y:S01]  /*8f30*/  IMAD.MOV R5, RZ, RZ, -R73 ;  /* 0x000000ffff057224 */ /* 0x000fe200078e0a49 */
[----:B------:R-:W-:Y:S03]  /*8f40*/  P2R R81, PR, RZ, 0x4 ;  /* 0x00000004ff517803 */ /* 0x000fe60000000000 */
[----:B------:R-:W-:Y:S01]  /*8f50*/  IMAD R72, R5, UR11, R72 ;  /* 0x0000000b05487c24 */ /* 0x000fe2000f8e0248 */
[----:B-1----:R-:W-:Y:S01]  /*8f60*/  @P6 SEL R80, RZ, 0x1, !P1 ;  /* 0x00000001ff506807 */ /* 0x002fe20004800000 */
[----:B---3--:R-:W-:Y:S06]  /*8f70*/  @!P6 BRA `(.L_x_88) ;  /* 0x000000000090e947 */ /* 0x008fec0003800000 */
[----:B------:R-:W-:Y:S01]  /*8f80*/  HFMA2 R47, -RZ, RZ, 0, 0 ;  /* 0x00000000ff2f7431 */ /* 0x000fe200000001ff */
[----:B------:R-:W-:Y:S01]  /*8f90*/  ISETP.NE.AND P1, PT, R80, RZ, PT ;  /* 0x000000ff5000720c */ /* 0x000fe20003f25270 */
[----:B------:R-:W-:Y:S01]  /*8fa0*/  IMAD.U32 R5, RZ, RZ, UR48 ;  /* 0x00000030ff057e24 */ /* 0x000fe2000f8e00ff */
[----:B------:R-:W-:Y:S11]  /*8fb0*/  BSSY B0, `(.L_x_89) ;  /* 0x0000005000007945 */ /* 0x000ff60003800000 */
[----:B------:R-:W-:Y:S05]  /*8fc0*/  @P1 BRA `(.L_x_90) ;  /* 0x00000000000c1947 */ /* 0x000fea0003800000 */
[----:B------:R-:W-:Y:S04]  /*8fd0*/  SHF.L.U32 R2, R34, 0x1f, RZ ;  /* 0x0000001f22027819 */ /* 0x000fe800000006ff */
[----:B------:R-:W1:Y:S02]  /*8fe0*/  SYNCS.PHASECHK.TRANS64.TRYWAIT P1, [R3+URZ+0x60], R2 ;  /* 0x00006002030075a7 */ /* 0x000e6400080211ff */
[----:B-1----:R-:W-:Y:S05]  /*8ff0*/  @!P1 BRA `(.L_x_91) ;  /* 0x0000002000389947 */ /* 0x002fea0003800000 */
.L_x_90:
[----:B------:R-:W-:Y:S05]  /*9000*/  BSYNC B0 ;  /* 0x0000000000007941 */ /* 0x000fea0003800000 */
.L_x_89:
[----:B------:R-:W-:Y:S01]  /*9010*/  ISETP.NE.AND P1, PT, R81, RZ, PT ;  /* 0x000000ff5100720c */ /* 0x000fe20003f25270 */
[----:B------:R-:W-:Y:S01]  /*9020*/  IMAD.MOV.U32 R46, RZ, RZ, RZ ;  /* 0x000000ffff2e7224 */ /* 0x000fe200078e00ff */
[----:B------:R-:W-:Y:S02]  /*9030*/  CS2R R44, SRZ ;  /* 0x00000000002c7805 */ /* 0x000fe4000001ff00 */
[----:B------:R-:W-:Y:S02]  /*9040*/  CS2R R50, SRZ ;  /* 0x0000000000327805 */ /* 0x000fe4000001ff00 */
[----:B------:R-:W-:Y:S02]  /*9050*/  CS2R R48, SRZ ;  /* 0x0000000000307805 */ /* 0x000fe4000001ff00 */
[----:B------:R-:W-:Y:S02]  /*9060*/  CS2R R42, SRZ ;  /* 0x00000000002a7805 */ /* 0x000fe4000001ff00 */
[----:B------:R-:W-:Y:S02]  /*9070*/  CS2R R40, SRZ ;  /* 0x0000000000287805 */ /* 0x000fe4000001ff00 */
[----:B------:R-:W-:Y:S02]  /*9080*/  CS2R R38, SRZ ;  /* 0x0000000000267805 */ /* 0x000fe4000001ff00 */
[----:B------:R-:W-:Y:S01]  /*9090*/  CS2R R36, SRZ ;  /* 0x0000000000247805 */ /* 0x000fe2000001ff00 */
[----:B------:R-:W-:Y:S01]  /*90a0*/  @P1 IMAD R5, R5, 0x800, R60 ;  /* 0x0000080005051824 */ /* 0x000fe200078e023c */
[----:B------:R-:W-:Y:S05]  /*90b0*/  @P1 WARPSYNC.ALL ;  /* 0x0000000000001948 */ /* 0x000fea0003800000 */
[----:B------:R-:W-:Y:S01]  /*90c0*/  @P1 LEA R5, R5, UR45, 0x2 ;  /* 0x0000002d05051c11 */ /* 0x000fe2000f8e10ff */
[----:B------:R-:W-:Y:S04]  /*90d0*/  UIADD3 UR4, UPT, UPT, UR48, 0x1, URZ ;  /* 0x0000000130047890 */ /* 0x000fe8000fffe0ff */
[----:B------:R3:W2:Y:S01]  /*90e0*/  @P1 LDSM.16.M88.4 R48, [R5+0x400] ;  /* 0x000400000530183b */ /* 0x0006a20000000200 */
[----:B-1----:R-:W-:Y:S01]  /*90f0*/  @P1 VIADD R2, R5, 0x400 ;  /* 0x0000040005021836 */ /* 0x002fe20000000000 */
[----:B------:R-:W-:Y:S01]  /*9100*/  UISETP.NE.AND UP0, UPT, UR4, 0x3, UPT ;  /* 0x000000030400788c */ /* 0x000fe2000bf05270 */
[C-C-:B------:R-:W-:Y:S02]  /*9110*/  @P1 IMAD R3, R70.reuse, 0x4, R5.reuse ;  /* 0x0000000446031824 */ /* 0x140fe400078e0205 */
[C---:B------:R-:W-:Y:S01]  /*9120*/  @P1 IMAD R7, R69.reuse, 0x4, R2 ;  /* 0x0000000445071824 */ /* 0x040fe200078e0202 */
[----:B------:R-:W-:Y:S01]  /*9130*/  USEL UR5, URZ, 0x1, UP0 ;  /* 0x00000001ff057887 */ /* 0x000fe20008000000 */
[----:B------:R-:W-:Y:S01]  /*9140*/  @P1 IMAD R2, R69, 0x4, R5 ;  /* 0x0000000445021824 */ /* 0x000fe200078e0205 */
[----:B------:R3:W1:Y:S01]  /*9150*/  @P1 LDSM.16.M88.4 R44, [R3+0x400] ;  /* 0x00040000032c183b */ /* 0x0006620000000200 */
[----:B------:R-:W-:Y:S01]  /*9160*/  @P1 IMAD R4, R70, 0x4, R7 ;  /* 0x0000000446041824 */ /* 0x000fe200078e0207 */
[----:B------:R-:W-:Y:S02]  /*9170*/  USEL UR4, UR4, URZ, UP0 ;  /* 0x000000ff04047287 */ /* 0x000fe40008000000 */
[----:B------:R3:W1:Y:S01]  /*9180*/  @P1 LDSM.16.M88.4 R40, [R2+0x400] ;  /* 0x000400000228183b */ /* 0x0006620000000200 */
[----:B------:R-:W-:Y:S03]  /*9190*/  LOP3.LUT R34, R34, UR5, RZ, 0x3c, !PT ;  /* 0x0000000522227c12 */ /* 0x000fe6000f8e3cff */
[----:B------:R3:W1:Y:S01]  /*91a0*/  @P1 LDSM.16.M88.4 R36, [R4] ;  /* 0x000000000424183b */ /* 0x0006620000000200 */
[----:B------:R-:W-:Y:S03]  /*91b0*/  IMAD.U32 R35, RZ, RZ, UR4 ;  /* 0x00000004ff237e24 */ /* 0x000fe6000f8e00ff */
.L_x_88:
[----:B------:R-:W-:Y:S05]  /*91c0*/  BSYNC B1 ;  /* 0x0000000000017941 */ /* 0x000fea0003800000 */
.L_x_87:
[----:B---3--:R-:W-:Y:S04]  /*91d0*/  SHF.R.U32.HI R2, RZ, 0x15, R25 ;  /* 0x00000015ff027819 */ /* 0x008fe80000011619 */
[----:B------:R-:W-:Y:S01]  /*91e0*/  LOP3.LUT P1, RZ, R2, 0x3, R63, 0x48, !PT ;  /* 0x0000000302ff7812 */ /* 0x000fe2000782483f */
[----:B------:R-:W-:Y:S01]  /*91f0*/  @!UPT UIADD3 URZ, UPT, UPT, URZ, URZ, URZ ;  /* 0x000000fffffff290 */ /* 0x000fe2000fffe0ff */
[----:B----4-:R-:W-:Y:S11]  /*9200*/  @P0 BRA `(.L_x_92) ;  /* 0x0000000000080947 */ /* 0x010ff60003800000 */
[----:B------:R-:W3:Y:S02]  /*9210*/  SYNCS.PHASECHK.TRANS64.TRYWAIT P0, [R79+URZ+0xb0], R0 ;  /* 0x0000b0004f0075a7 */ /* 0x000ee400080011ff */
[----:B---3--:R-:W-:Y:S05]  /*9220*/  @!P0 BRA `(.L_x_93) ;  /* 0x0000001c00c08947 */ /* 0x008fea0003800000 */
.L_x_92:
[----:B------:R-:W-:Y:S05]  /*9230*/  @!P1 BRA `(.L_x_94) ;  /* 0x0000000000409947 */ /* 0x000fea0003800000 */
[----:B------:R-:W4:Y:S01]  /*9240*/  LDCU.64 UR8, c[0x4][0x70] ;  /* 0x01000e00ff0877ac */ /* 0x000f220008000a00 */
[----:B------:R-:W-:Y:S01]  /*9250*/  MOV R3, 0x0 ;  /* 0x0000000000037802 */ /* 0x000fe20000000f00 */
[----:B------:R-:W-:Y:S02]  /*9260*/  HFMA2 R12, -RZ, RZ, 0, 5.9604644775390625e-08 ;  /* 0x00000001ff0c7431 */ /* 0x000fe400000001ff */
[----:B------:R-:W-:Y:S02]  /*9270*/  IMAD.MOV.U32 R8, RZ, RZ, 0x192 ;  /* 0x00000192ff087424 */ /* 0x000fe400078e00ff */
[----:B------:R-:W-:Y:S01]  /*9280*/  IMAD.MOV.U32 R13, RZ, RZ, RZ ;  /* 0x000000ffff0d7224 */ /* 0x000fe200078e00ff */
[----:B------:R-:W5:Y:S01]  /*9290*/  LDCU.64 UR6, c[0x4][0x78] ;  /* 0x01000f00ff0677ac */ /* 0x000f620008000a00 */
[----:B------:R-:W1:Y:S01]  /*92a0*/  LDC.64 R2, c[0x4][R3] ;  /* 0x0100000003027b82 */ /* 0x000e620000000a00 */
[----:B------:R-:W2:Y:S01]  /*92b0*/  LDCU.64 UR4, c[0x4][0x10] ;  /* 0x01000200ff0477ac */ /* 0x000ea20008000a00 */
[----:B----4-:R-:W-:Y:S01]  /*92c0*/  MOV R5, UR9 ;  /* 0x0000000900057c02 */ /* 0x010fe20008000f00 */
[----:B------:R-:W-:Y:S01]  /*92d0*/  IMAD.U32 R4, RZ, RZ, UR8 ;  /* 0x00000008ff047e24 */ /* 0x000fe2000f8e00ff */
[----:B-----5:R-:W-:Y:S01]  /*92e0*/  MOV R7, UR7 ;  /* 0x0000000700077c02 */ /* 0x020fe20008000f00 */
[----:B------:R-:W-:Y:S01]  /*92f0*/  IMAD.U32 R6, RZ, RZ, UR6 ;  /* 0x00000006ff067e24 */ /* 0x000fe2000f8e00ff */
[----:B--2---:R-:W-:Y:S01]  /*9300*/  MOV R11, UR5 ;  /* 0x00000005000b7c02 */ /* 0x004fe20008000f00 */
[----:B------:R-:W-:Y:S02]  /*9310*/  IMAD.U32 R10, RZ, RZ, UR4 ;  /* 0x00000004ff0a7e24 */ /* 0x000fe4000f8e00ff */
[----:B------:R-:W-:Y:S07]  /*9320*/  LEPC R20, `(.L_x_94) ;  /* 0x000000001014794e */ /* 0x000fee0000000000 */
[----:B-1-3--:R-:W-:Y:S05]  /*9330*/  CALL.ABS.NOINC R2 ;  /* 0x0000000002007343 */ /* 0x00afea0003c00000 */
.L_x_94:
[----:B--2---:R-:W-:Y:S01]  /*9340*/  LOP3.LUT R20, R48, 0xffffe000, RZ, 0xc0, !PT ;  /* 0xffffe00030147812 */ /* 0x004fe200078ec0ff */
[----:B------:R-:W-:Y:S05]  /*9350*/  WARPSYNC.ALL ;  /* 0x0000000000007948 */ /* 0x000fea0003800000 */
[----:B------:R-:W-:Y:S01]  /*9360*/  R2UR UR4, R25 ;  /* 0x00000000190472ca */ /* 0x000fe200000e0000 */
[----:B------:R-:W-:Y:S01]  /*9370*/  IMAD.SHL.U32 R78, R69, 0x4, RZ ;  /* 0x00000004454e7824 */ /* 0x000fe200078e00ff */
[----:B------:R-:W-:Y:S01]  /*9380*/  LOP3.LUT R21, R49, 0xffffe000, RZ, 0xc0, !PT ;  /* 0xffffe00031157812 */ /* 0x000fe200078ec0ff */
[----:B------:R-:W-:Y:S01]  /*9390*/  IMAD.U32 R77, RZ, RZ, UR48 ;  /* 0x00000030ff4d7e24 */ /* 0x000fe2000f8e00ff */
[----:B------:R-:W-:Y:S01]  /*93a0*/  LOP3.LUT R26, R50, 0xffffe000, RZ, 0xc0, !PT ;  /* 0xffffe000321a7812 */ /* 0x000fe200078ec0ff */
[----:B------:R-:W-:Y:S01]  /*93b0*/  BSSY.RECONVERGENT B0, `(.L_x_95) ;  /* 0x000005c000007945 */ /* 0x000fe20003800200 */
[----:B------:R-:W-:Y:S01]  /*93c0*/  LOP3.LUT R32, R51, 0xffffe000, RZ, 0xc0, !PT ;  /* 0xffffe00033207812 */ /* 0x000fe200078ec0ff */
[----:B------:R-:W-:Y:S01]  /*93d0*/  IMAD R77, R77, 0x800, R60 ;  /* 0x000008004d4d7824 */ /* 0x000fe200078e023c */
[----:B-1----:R-:W-:Y:S02]  /*93e0*/  LOP3.LUT R33, R40, 0xffffe000, RZ, 0xc0, !PT ;  /* 0xffffe00028217812 */ /* 0x002fe400078ec0ff */
[----:B------:R-:W-:Y:S02]  /*93f0*/  ISETP.NE.AND P0, PT, R61, RZ, PT ;  /* 0x000000ff3d00720c */ /* 0x000fe40003f05270 */
[----:B------:R-:W-:Y:S01]  /*9400*/  LEA R83, R77, UR45, 0x2 ;  /* 0x0000002d4d537c11 */ /* 0x000fe2000f8e10ff */
[----:B------:R-:W3:Y:S01]  /*9410*/  LDTM.16dp128bit.x8 R4, tmem[UR4] ;  /* 0x00000004000479ee */ /* 0x000ee20008180000 */
[----:B------:R-:W-:Y:S02]  /*9420*/  IMAD.SHL.U32 R77, R70, 0x4, RZ ;  /* 0x00000004464d7824 */ /* 0x000fe400078e00ff */
[--C-:B------:R-:W-:Y:S03]  /*9430*/  IADD3 R82, PT, PT, R78, 0x400, R83.reuse ;  /* 0x000004004e527810 */ /* 0x100fe60007ffe053 */
[C---:B------:R-:W-:Y:S02]  /*9440*/  IADD3 R85, PT, PT, R77.reuse, 0x400, R83 ;  /* 0x000004004d557810 */ /* 0x040fe40007ffe053 */
[----:B------:R-:W-:Y:S02]  /*9450*/  IMAD.IADD R84, R77, 0x1, R82 ;  /* 0x000000014d547824 */ /* 0x000fe400078e0252 */
[C---:B---3--:R-:W-:Y:S01]  /*9460*/  FMUL R0, R24.reuse, R4 ;  /* 0x0000000418007220 */ /* 0x048fe20000400000 */
[C---:B------:R-:W-:Y:S01]  /*9470*/  FMUL R2, R24.reuse, R5 ;  /* 0x0000000518027220 */ /* 0x040fe20000400000 */
[C---:B------:R-:W-:Y:S01]  /*9480*/  FMUL R3, R24.reuse, R6 ;  /* 0x0000000618037220 */ /* 0x040fe20000400000 */
[----:B------:R-:W-:Y:S01]  /*9490*/  FMUL R7, R24, R7 ;  /* 0x0000000718077220 */ /* 0x000fe20000400000 */
[C---:B------:R-:W-:Y:S01]  /*94a0*/  FFMA R28, R27.reuse, R20, R0 ;  /* 0x000000141b1c7223 */ /* 0x040fe20000000000 */
[----:B------:R-:W-:Y:S01]  /*94b0*/  LOP3.LUT R20, R44, 0xffffe000, RZ, 0xc0, !PT ;  /* 0xffffe0002c147812 */ /* 0x000fe200078ec0ff */
[C---:B------:R-:W-:Y:S01]  /*94c0*/  FFMA R29, R27.reuse, R21, R2 ;  /* 0x000000151b1d7223 */ /* 0x040fe20000000002 */
[----:B------:R-:W-:Y:S01]  /*94d0*/  LOP3.LUT R21, R46, 0xffffe000, RZ, 0xc0, !PT ;  /* 0xffffe0002e157812 */ /* 0x000fe200078ec0ff */
[----:B------:R-:W-:Y:S01]  /*94e0*/  FFMA R30, R27, R26, R3 ;  /* 0x0000001a1b1e7223 */ /* 0x000fe20000000003 */
[----:B------:R-:W-:Y:S01]  /*94f0*/  LOP3.LUT R26, R45, 0xffffe000, RZ, 0xc0, !PT ;  /* 0xffffe0002d1a7812 */ /* 0x000fe200078ec0ff */
[C---:B------:R-:W-:Y:S01]  /*9500*/  FMUL R4, R24.reuse, R8 ;  /* 0x0000000818047220 */ /* 0x040fe20000400000 */
[----:B------:R-:W-:Y:S01]  /*9510*/  F2FP.TF32.F32.PACK_B R28, R28 ;  /* 0x0000001cff1c723e */ /* 0x000fe200024050ff */
[C---:B------:R-:W-:Y:S01]  /*9520*/  FMUL R5, R24.reuse, R9 ;  /* 0x0000000918057220 */ /* 0x040fe20000400000 */
[----:B------:R-:W-:Y:S01]  /*9530*/  F2FP.TF32.F32.PACK_B R29, R29 ;  /* 0x0000001dff1d723e */ /* 0x000fe200024050ff */
[C---:B------:R-:W-:Y:S01]  /*9540*/  FMUL R6, R24.reuse, R10 ;  /* 0x0000000a18067220 */ /* 0x040fe20000400000 */
[----:B------:R-:W-:Y:S01]  /*9550*/  F2FP.TF32.F32.PACK_B R30, R30 ;  /* 0x0000001eff1e723e */ /* 0x000fe200024050ff */
[----:B------:R-:W-:Y:S01]  /*9560*/  FFMA R31, R27, R32, R7 ;  /* 0x000000201b1f7223 */ /* 0x000fe20000000007 */
[----:B------:R-:W-:Y:S01]  /*9570*/  LOP3.LUT R32, R47, 0xffffe000, RZ, 0xc0, !PT ;  /* 0xffffe0002f207812 */ /* 0x000fe200078ec0ff */
[----:B------:R-:W-:Y:S01]  /*9580*/  FFMA R4, R27, R20, R4 ;  /* 0x000000141b047223 */ /* 0x000fe20000000004 */
[----:B------:R-:W-:Y:S01]  /*9590*/  LOP3.LUT R20, R41, 0xffffe000, RZ, 0xc0, !PT ;  /* 0xffffe00029147812 */ /* 0x000fe200078ec0ff */
[----:B------:R-:W-:Y:S01]  /*95a0*/  FFMA R5, R27, R26, R5 ;  /* 0x0000001a1b057223 */ /* 0x000fe20000000005 */
[----:B------:R-:W-:Y:S01]  /*95b0*/  LOP3.LUT R26, R43, 0xffffe000, RZ, 0xc0, !PT ;  /* 0xffffe0002b1a7812 */ /* 0x000fe200078ec0ff */
[----:B------:R-:W-:Y:S01]  /*95c0*/  FMUL R11, R24, R11 ;  /* 0x0000000b180b7220 */ /* 0x000fe20000400000 */
[----:B------:R-:W-:Y:S01]  /*95d0*/  F2FP.TF32.F32.PACK_B R31, R31 ;  /* 0x0000001fff1f723e */ /* 0x000fe200024050ff */
[C---:B------:R-:W-:Y:S01]  /*95e0*/  FFMA R6, R27.reuse, R21, R6 ;  /* 0x000000151b067223 */ /* 0x040fe20000000006 */
[----:B------:R-:W-:Y:S01]  /*95f0*/  LOP3.LUT R21, R42, 0xffffe000, RZ, 0xc0, !PT ;  /* 0xffffe0002a157812 */ /* 0x000fe200078ec0ff */
[C---:B------:R-:W-:Y:S01]  /*9600*/  FMUL R8, R24.reuse, R12 ;  /* 0x0000000c18087220 */ /* 0x040fe20000400000 */
[----:B------:R-:W-:Y:S01]  /*9610*/  F2FP.TF32.F32.PACK_B R4, R4 ;  /* 0x00000004ff04723e */ /* 0x000fe200024050ff */
[C---:B------:R-:W-:Y:S01]  /*9620*/  FMUL R9, R24.reuse, R13 ;  /* 0x0000000d18097220 */ /* 0x040fe20000400000 */
[----:B------:R-:W-:Y:S01]  /*9630*/  F2FP.TF32.F32.PACK_B R5, R5 ;  /* 0x00000005ff05723e */ /* 0x000fe200024050ff */
[----:B------:R1:W-:Y:S01]  /*9640*/  STSM.16.M88.4 [R83+0x400], R28 ;  /* 0x0004001c53007844 */ /* 0x0003e20000000200 */
[----:B------:R-:W-:Y:S01]  /*9650*/  F2FP.TF32.F32.PACK_B R6, R6 ;  /* 0x00000006ff06723e */ /* 0x000fe200024050ff */
[C---:B------:R-:W-:Y:S01]  /*9660*/  FMUL R10, R24.reuse, R14 ;  /* 0x0000000e180a7220 */ /* 0x040fe20000400000 */
[C---:B------:R-:W-:Y:S01]  /*9670*/  FFMA R7, R27.reuse, R32, R11 ;  /* 0x000000201b077223 */ /* 0x040fe2000000000b */
[----:B------:R-:W-:Y:S01]  /*9680*/  FMUL R15, R24, R15 ;  /* 0x0000000f180f7220 */ /* 0x000fe20000400000 */
[C---:B------:R-:W-:Y:S01]  /*9690*/  FFMA R8, R27.reuse, R33, R8 ;  /* 0x000000211b087223 */ /* 0x040fe20000000008 */
[----:B------:R-:W-:Y:S01]  /*96a0*/  LOP3.LUT R33, R36, 0xffffe000, RZ, 0xc0, !PT ;  /* 0xffffe00024217812 */ /* 0x000fe200078ec0ff */
[C---:B------:R-:W-:Y:S01]  /*96b0*/  FFMA R9, R27.reuse, R20, R9 ;  /* 0x000000141b097223 */ /* 0x040fe20000000009 */
[----:B------:R-:W-:Y:S01]  /*96c0*/  FFMA R10, R27, R21, R10 ;  /* 0x000000151b0a7223 */ /* 0x000fe2000000000a */
[C---:B------:R-:W-:Y:S01]  /*96d0*/  FMUL R12, R24.reuse, R16 ;  /* 0x00000010180c7220 */ /* 0x040fe20000400000 */
[----:B------:R-:W-:Y:S01]  /*96e0*/  LOP3.LUT R20, R37, 0xffffe000, RZ, 0xc0, !PT ;  /* 0xffffe00025147812 */ /* 0x000fe200078ec0ff */
[----:B------:R-:W-:Y:S01]  /*96f0*/  FFMA R11, R27, R26, R15 ;  /* 0x0000001a1b0b7223 */ /* 0x000fe2000000000f */
[----:B------:R-:W-:Y:S01]  /*9700*/  FMUL R13, R24, R17 ;  /* 0x00000011180d7220 */ /* 0x000fe20000400000 */
[----:B------:R-:W-:Y:S01]  /*9710*/  LOP3.LUT R21, R38, 0xffffe000, RZ, 0xc0, !PT ;  /* 0xffffe00026157812 */ /* 0x000fe200078ec0ff */
[C---:B------:R-:W-:Y:S01]  /*9720*/  FMUL R14, R24.reuse, R18 ;  /* 0x00000012180e7220 */ /* 0x040fe20000400000 */
[----:B------:R-:W-:Y:S01]  /*9730*/  LOP3.LUT R26, R39, 0xffffe000, RZ, 0xc0, !PT ;  /* 0xffffe000271a7812 */ /* 0x000fe200078ec0ff */
[----:B------:R-:W-:Y:S01]  /*9740*/  FMUL R19, R24, R19 ;  /* 0x0000001318137220 */ /* 0x000fe20000400000 */
[----:B------:R-:W-:Y:S01]  /*9750*/  F2FP.TF32.F32.PACK_B R7, R7 ;  /* 0x00000007ff07723e */ /* 0x000fe200024050ff */
[C---:B------:R-:W-:Y:S01]  /*9760*/  FFMA R12, R27.reuse, R33, R12 ;  /* 0x000000211b0c7223 */ /* 0x040fe2000000000c */
[C---:B------:R-:W-:Y:S01]  /*9770*/  FFMA R13, R27.reuse, R20, R13 ;  /* 0x000000141b0d7223 */ /* 0x040fe2000000000d */
[C---:B------:R-:W-:Y:S01]  /*9780*/  FFMA R14, R27.reuse, R21, R14 ;  /* 0x000000151b0e7223 */ /* 0x040fe2000000000e */
[----:B------:R-:W-:Y:S01]  /*9790*/  FFMA R15, R27, R26, R19 ;  /* 0x0000001a1b0f7223 */ /* 0x000fe20000000013 */
[----:B------:R1:W-:Y:S01]  /*97a0*/  STSM.16.M88.4 [R85], R4 ;  /* 0x0000000455007844 */ /* 0x0003e20000000200 */
[----:B------:R-:W-:Y:S02]  /*97b0*/  F2FP.TF32.F32.PACK_B R8, R8 ;  /* 0x00000008ff08723e */ /* 0x000fe400024050ff */
[----:B------:R-:W-:Y:S02]  /*97c0*/  F2FP.TF32.F32.PACK_B R9, R9 ;  /* 0x00000009ff09723e */ /* 0x000fe400024050ff */
[----:B------:R-:W-:Y:S02]  /*97d0*/  F2FP.TF32.F32.PACK_B R10, R10 ;  /* 0x0000000aff0a723e */ /* 0x000fe400024050ff */
[----:B------:R-:W-:Y:S02]  /*97e0*/  F2FP.TF32.F32.PACK_B R11, R11 ;  /* 0x0000000bff0b723e */ /* 0x000fe400024050ff */
[----:B------:R-:W-:Y:S02]  /*97f0*/  F2FP.TF32.F32.PACK_B R12, R12 ;  /* 0x0000000cff0c723e */ /* 0x000fe400024050ff */
[----:B------:R-:W-:Y:S01]  /*9800*/  F2FP.TF32.F32.PACK_B R13, R13 ;  /* 0x0000000dff0d723e */ /* 0x000fe200024050ff */
[----:B------:R1:W-:Y:S01]  /*9810*/  STSM.16.M88.4 [R82], R8 ;  /* 0x0000000852007844 */ /* 0x0003e20000000200 */
[----:B------:R-:W-:Y:S02]  /*9820*/  F2FP.TF32.F32.PACK_B R14, R14 ;  /* 0x0000000eff0e723e */ /* 0x000fe400024050ff */
[----:B------:R-:W-:Y:S05]  /*9830*/  F2FP.TF32.F32.PACK_B R15, R15 ;  /* 0x0000000fff0f723e */ /* 0x000fea00024050ff */
[----:B------:R1:W-:Y:S01]  /*9840*/  STSM.16.M88.4 [R84], R12 ;  /* 0x0000000c54007844 */ /* 0x0003e20000000200 */
[----:B------:R-:W-:Y:S01]  /*9850*/  @!PT LDS RZ, [RZ] ;  /* 0x00000000fffff984 */ /* 0x000fe20000000800 */
[----:B------:R-:W-:Y:S01]  /*9860*/  @!PT LDS RZ, [RZ] ;  /* 0x00000000fffff984 */ /* 0x000fe20000000800 */
[----:B------:R-:W-:Y:S01]  /*9870*/  @!PT LDS RZ, [RZ] ;  /* 0x00000000fffff984 */ /* 0x000fe20000000800 */
[----:B------:R-:W-:Y:S01]  /*9880*/  @!PT LDS RZ, [RZ] ;  /* 0x00000000fffff984 */ /* 0x000fe20000000800 */
[----:B------:R2:W-:Y:S07]  /*9890*/  MEMBAR.ALL.CTA ;  /* 0x0000000000007992 */ /* 0x0005ee0000008000 */
[----:B--2---:R-:W2:Y:S02]  /*98a0*/  FENCE.VIEW.ASYNC.S ;  /* 0x00000000000073c6 */ /* 0x004ea40000000000 */
[----:B--2---:R-:W-:Y:S06]  /*98b0*/  BAR.SYNC.DEFER_BLOCKING 0x1, 0x80 ;  /* 0x0042000000007b1d */ /* 0x004fec0000010000 */
[----:B------:R-:W-:Y:S05]  /*98c0*/  @P0 BRA `(.L_x_96) ;  /* 0x0000000000280947 */ /* 0x000fea0003800000 */
[----:B------:R-:W2:Y:S01]  /*98d0*/  LDCU.64 UR6, c[0x0][0x348] ;  /* 0x00006900ff0677ac */ /* 0x000ea20008000a00 */
[----:B------:R-:W-:Y:S02]  /*98e0*/  R2UR UR42, R74 ;  /* 0x000000004a2a72ca */ /* 0x000fe400000e0000 */
[----:B------:R-:W-:Y:S01]  /*98f0*/  R2UR UR43, R72 ;  /* 0x00000000482b72ca */ /* 0x000fe200000e0000 */
[----:B------:R-:W-:Y:S01]  /*9900*/  ULEA UR5, UR48, UR45, 0xd ;  /* 0x0000002d30057291 */ /* 0x000fe2000f8e68ff */
[----:B------:R-:W-:Y:S03]  /*9910*/  R2UR UR44, R73 ;  /* 0x00000000492c72ca */ /* 0x000fe600000e0000 */
[----:B------:R-:W-:Y:S02]  /*9920*/  UIADD3 UR40, UPT, UPT, UR5, 0x400, URZ ;  /* 0x0000040005287890 */ /* 0x000fe4000fffe0ff */
[----:B--2---:R-:W-:Y:S04]  /*9930*/  UIADD3 UR4, UP0, UPT, UR6, 0x680, URZ ;  /* 0x0000068006047890 */ /* 0x004fe8000ff1e0ff */
[----:B------:R-:W-:Y:S09]  /*9940*/  UIADD3.X UR5, UPT, UPT, URZ, UR7, URZ, UP0, !UPT ;  /* 0x00000007ff057290 */ /* 0x000ff200087fe4ff */
[----:B------:R2:W-:Y:S02]  /*9950*/  UTMASTG.4D.IM2COL [UR40], [UR4] ;  /* 0x00000028040073b5 */ /* 0x0005e40008058000 */
[----:B--2---:R0:W-:Y:S02]  /*9960*/  UTMACMDFLUSH ;  /* 0x00000000000079b7 */ /* 0x0041e40000000000 */
.L_x_96:
[----:B------:R-:W-:Y:S05]  /*9970*/  BSYNC.RECONVERGENT B0 ;  /* 0x0000000000007941 */ /* 0x000fea0003800200 */
.L_x_95:
[----:B------:R-:W-:Y:S01]  /*9980*/  UIADD3 UR42, UPT, UPT, UR48, 0x1, URZ ;  /* 0x00000001302a7890 */ /* 0x000fe2000fffe0ff */
[----:B------:R-:W-:Y:S03]  /*9990*/  BSSY.RECONVERGENT B0, `(.L_x_97) ;  /* 0x0000005000007945 */ /* 0x000fe60003800200 */
[----:B------:R-:W-:Y:S04]  /*99a0*/  UISETP.NE.AND UP0, UPT, UR42, 0x3, UPT ;  /* 0x000000032a00788c */ /* 0x000fe8000bf05270 */
[----:B------:R-:W-:Y:S01]  /*99b0*/  USEL UR40, UR42, URZ, UP0 ;  /* 0x000000ff2a287287 */ /* 0x000fe20008000000 */
[----:B------:R-:W-:Y:S11]  /*99c0*/  @P0 BRA `(.L_x_98) ;  /* 0x0000000000040947 */ /* 0x000ff60003800000 */
[----:B------:R-:W-:Y:S04]  /*99d0*/  DEPBAR.LE SB0, 0x1 ;  /* 0x000080400000791a */ /* 0x000fe80000000000 */
.L_x_98:
[----:B------:R-:W-:Y:S05]  /*99e0*/  BSYNC.RECONVERGENT B0 ;  /* 0x0000000000007941 */ /* 0x000fea0003800200 */
.L_x_97:
[----:B------:R-:W-:Y:S01]  /*99f0*/  BAR.SYNC.DEFER_BLOCKING 0x1, 0x80 ;  /* 0x0042000000007b1d */ /* 0x000fe20000010000 */
[----:B------:R-:W-:Y:S01]  /*9a00*/  ISETP.NE.AND P1, PT, R76, RZ, PT ;  /* 0x000000ff4c00720c */ /* 0x000fe20003f25270 */
[----:B------:R-:W-:Y:S01]  /*9a10*/  UISETP.NE.AND UP0, UPT, UR52, URZ, UPT ;  /* 0x000000ff3400728c */ /* 0x000fe2000bf05270 */
[----:B------:R-:W-:Y:S11]  /*9a20*/  LEA R3, R35, UR45, 0x3 ;  /* 0x0000002d23037c11 */ /* 0x000ff6000f8e18ff */
[----:B-1----:R-:W-:Y:S01]  /*9a30*/  @P1 SHF.L.U32 R4, R34, 0x1f, RZ ;  /* 0x0000001f22041819 */ /* 0x002fe200000006ff */
[----:B------:R-:W-:Y:S06]  /*9a40*/  BRA.U !UP0, `(.L_x_99) ;  /* 0x0000000108247547 */ /* 0x000fec000b800000 */
[----:B------:R-:W1:Y:S01]  /*9a50*/  S2R R0, SR_CgaCtaId ;  /* 0x0000000000007919 */ /* 0x000e620000008800 */
[----:B------:R-:W-:Y:S01]  /*9a60*/  IMAD.U32 R2, RZ, RZ, UR50 ;  /* 0x00000032ff027e24 */ /* 0x000fe2000f8e00ff */
[----:B------:R-:W-:Y:S04]  /*9a70*/  UIADD3 UR4, UPT, UPT, UR50, 0x1, URZ ;  /* 0x0000000132047890 */ /* 0x000fe8000fffe0ff */
[----:B------:R-:W-:Y:S01]  /*9a80*/  @P1 LEA R2, R2, UR45, 0x3 ;  /* 0x0000002d02021c11 */ /* 0x000fe2000f8e18ff */
[----:B------:R-:W-:Y:S04]  /*9a90*/  UISETP.NE.AND UP0, UPT, UR4, 0x3, UPT ;  /* 0x000000030400788c */ /* 0x000fe8000bf05270 */
[----:B------:R-:W-:Y:S01]  /*9aa0*/  @P1 VIADD R5, R2, 0x78 ;  /* 0x0000007802051836 */ /* 0x000fe20000000000 */
[----:B------:R-:W-:Y:S04]  /*9ab0*/  USEL UR50, UR4, URZ, UP0 ;  /* 0x000000ff04327287 */ /* 0x000fe80008000000 */
[----:B-1----:R-:W-:Y:S04]  /*9ac0*/  @P1 PRMT R0, R0, 0x654, R5 ;  /* 0x0000065400001816 */ /* 0x002fe80000000005 */
[----:B------:R1:W-:Y:S04]  /*9ad0*/  @P1 SYNCS.ARRIVE.TRANS64.RED.A1T0 RZ, [R0+URZ], RZ ;  /* 0x000000ff00ff19a7 */ /* 0x0003e800081004ff */
.L_x_99:
[----:B------:R-:W2:Y:S01]  /*9ae0*/  @P1 SYNCS.PHASECHK.TRANS64.TRYWAIT P0, [R3+URZ+0x60], R4 ;  /* 0x00006004030015a7 */ /* 0x000ea200080011ff */
[----:B------:R-:W-:Y:S01]  /*9af0*/  BSSY B1, `(.L_x_100) ;  /* 0x0000017000017945 */ /* 0x000fe20003800000 */
[----:B--2---:R-:W-:Y:S03]  /*9b00*/  @P1 SEL R80, RZ, 0x1, !P0 ;  /* 0x00000001ff501807 */ /* 0x004fe60004000000 */
[----:B------:R-:W-:Y:S05]  /*9b10*/  @!P1 BRA `(.L_x_101) ;  /* 0x0000000000509947 */ /* 0x000fea0003800000 */
[----:B------:R-:W-:Y:S01]  /*9b20*/  ISETP.NE.AND P1, PT, R81, RZ, PT ;  /* 0x000000ff5100720c */ /* 0x000fe20003f25270 */
[----:B------:R-:W-:Y:S01]  /*9b30*/  BSSY B0, `(.L_x_102) ;  /* 0x000000a000007945 */ /* 0x000fe20003800000 */
[----:B------:R-:W-:Y:S11]  /*9b40*/  ISETP.NE.AND P0, PT, R80, RZ, PT ;  /* 0x000000ff5000720c */ /* 0x000ff60003f05270 */
[----:B------:R-:W-:Y:S05]  /*9b50*/  @P1 IMAD R4, R35, 0x800, R60 ;  /* 0x0000080023041824 */ /* 0x000fea00078e023c */
[----:B------:R-:W-:Y:S05]  /*9b60*/  @P1 LEA R4, R4, UR45, 0x2 ;  /* 0x0000002d04041c11 */ /* 0x000fea000f8e10ff */
[--C-:B-1----:R-:W-:Y:S02]  /*9b70*/  @P1 IMAD.IADD R0, R78, 0x1, R4.reuse ;  /* 0x000000014e001824 */ /* 0x102fe400078e0204 */
[----:B------:R-:W-:Y:S01]  /*9b80*/  @P1 IMAD.IADD R2, R77, 0x1, R4 ;  /* 0x000000014d021824 */ /* 0x000fe200078e0204 */
[----:B------:R-:W-:Y:S06]  /*9b90*/  @P0 BRA `(.L_x_103) ;  /* 0x00000000000c0947 */ /* 0x000fec0003800000 */
[----:B------:R-:W-:Y:S04]  /*9ba0*/  SHF.L.U32 R34, R34, 0x1f, RZ ;  /* 0x0000001f22227819 */ /* 0x000fe800000006ff */
[----:B------:R-:W1:Y:S02]  /*9bb0*/  SYNCS.PHASECHK.TRANS64.TRYWAIT P0, [R3+URZ+0x60], R34 ;  /* 0x00006022030075a7 */ /* 0x000e6400080011ff */
[----:B-1----:R-:W-:Y:S05]  /*9bc0*/  @!P0 BRA `(.L_x_104) ;  /* 0x00000014006c8947 */ /* 0x002fea0003800000 */
.L_x_103:
[----:B------:R-:W-:Y:S05]  /*9bd0*/  BSYNC B0 ;  /* 0x0000000000007941 */ /* 0x000fea0003800000 */
.L_x_102:
[----:B------:R-:W-:Y:S11]  /*9be0*/  ISETP.NE.AND P0, PT, R81, RZ, PT ;  /* 0x000000ff5100720c */ /* 0x000ff60003f05270 */
[----:B------:R-:W-:Y:S02]  /*9bf0*/  @!UPT UIADD3 URZ, UPT, UPT, URZ, URZ, URZ ;  /* 0x000000fffffff290 */ /* 0x000fe4000fffe0ff */
[----:B-1----:R-:W-:Y:S01]  /*9c00*/  @P0 IADD3 R3, PT, PT, R77, R0, RZ ;  /* 0x000000004d030210 */ /* 0x002fe20007ffe0ff */
[----:B------:R-:W-:Y:S05]  /*9c10*/  @P0 WARPSYNC.ALL ;  /* 0x0000000000000948 */ /* 0x000fea0003800000 */
[----:B------:R2:W3:Y:S04]  /*9c20*/  @P0 LDSM.16.M88.4 R48, [R4+0x400] ;  /* 0x000400000430083b */ /* 0x0004e80000000200 */
[----:B------:R2:W4:Y:S04]  /*9c30*/  @P0 LDSM.16.M88.4 R44, [R2+0x400] ;  /* 0x00040000022c083b */ /* 0x0005280000000200 */
[----:B------:R2:W1:Y:S04]  /*9c40*/  @P0 LDSM.16.M88.4 R40, [R0+0x400] ;  /* 0x000400000028083b */ /* 0x0004680000000200 */
[----:B------:R2:W1:Y:S02]  /*9c50*/  @P0 LDSM.16.M88.4 R36, [R3+0x400] ;  /* 0x000400000324083b */ /* 0x0004640000000200 */
.L_x_101:
[----:B------:R-:W-:Y:S05]  /*9c60*/  BSYNC B1 ;  /* 0x0000000000017941 */ /* 0x000fea0003800000 */
.L_x_100:
[----:B-12---:R-:W-:Y:S05]  /*9c70*/  VIADD R0, R25, 0x20 ;  /* 0x0000002019007836 */ /* 0x006fea0000000000 */
[----:B------:R-:W-:Y:S04]  /*9c80*/  SHF.R.U32.HI R0, RZ, 0x15, R0 ;  /* 0x00000015ff007819 */ /* 0x000fe80000011600 */
[----:B------:R-:W-:Y:S11]  /*9c90*/  LOP3.LUT P0, RZ, R0, 0x3, R63, 0x48, !PT ;  /* 0x0000000300ff7812 */ /* 0x000ff6000780483f */
[----:B------:R-:W-:Y:S02]  /*9ca0*/  @!UPT UIADD3 URZ, UPT, UPT, URZ, URZ, URZ ;  /* 0x000000fffffff290 */ /* 0x000fe4000fffe0ff */
[----:B------:R-:W-:Y:S05]  /*9cb0*/  @!P0 BRA `(.L_x_105) ;  /* 0x0000000000408947 */ /* 0x000fea0003800000 */
[----:B------:R-:W1:Y:S01]  /*9cc0*/  LDCU.64 UR8, c[0x4][0x70] ;  /* 0x01000e00ff0877ac */ /* 0x000e620008000a00 */
[----:B------:R-:W-:Y:S01]  /*9cd0*/  MOV R3, 0x0 ;  /* 0x0000000000037802 */ /* 0x000fe20000000f00 */
[----:B------:R-:W-:Y:S02]  /*9ce0*/  HFMA2 R12, -RZ, RZ, 0, 5.9604644775390625e-08 ;  /* 0x00000001ff0c7431 */ /* 0x000fe400000001ff */
[----:B------:R-:W-:Y:S02]  /*9cf0*/  IMAD.MOV.U32 R8, RZ, RZ, 0x192 ;  /* 0x00000192ff087424 */ /* 0x000fe400078e00ff */
[----:B------:R-:W-:Y:S01]  /*9d00*/  IMAD.MOV.U32 R13, RZ, RZ, RZ ;  /* 0x000000ffff0d7224 */ /* 0x000fe200078e00ff */
[----:B------:R-:W2:Y:S01]  /*9d10*/  LDCU.64 UR6, c[0x4][0x78] ;  /* 0x01000f00ff0677ac */ /* 0x000ea20008000a00 */
[----:B------:R-:W3:Y:S01]  /*9d20*/  LDC.64 R2, c[0x4][R3] ;  /* 0x0100000003027b82 */ /* 0x000ee20000000a00 */
[----:B------:R-:W5:Y:S01]  /*9d30*/  LDCU.64 UR4, c[0x4][0x10] ;  /* 0x01000200ff0477ac */ /* 0x000f620008000a00 */
[----:B-1----:R-:W-:Y:S01]  /*9d40*/  MOV R5, UR9 ;  /* 0x0000000900057c02 */ /* 0x002fe20008000f00 */
[----:B------:R-:W-:Y:S01]  /*9d50*/  IMAD.U32 R4, RZ, RZ, UR8 ;  /* 0x00000008ff047e24 */ /* 0x000fe2000f8e00ff */
[----:B--2---:R-:W-:Y:S01]  /*9d60*/  MOV R7, UR7 ;  /* 0x0000000700077c02 */ /* 0x004fe20008000f00 */
[----:B------:R-:W-:Y:S01]  /*9d70*/  IMAD.U32 R6, RZ, RZ, UR6 ;  /* 0x00000006ff067e24 */ /* 0x000fe2000f8e00ff */
[----:B-----5:R-:W-:Y:S01]  /*9d80*/  MOV R11, UR5 ;  /* 0x00000005000b7c02 */ /* 0x020fe20008000f00 */
[----:B------:R-:W-:Y:S02]  /*9d90*/  IMAD.U32 R10, RZ, RZ, UR4 ;  /* 0x00000004ff0a7e24 */ /* 0x000fe4000f8e00ff */
[----:B------:R-:W-:Y:S07]  /*9da0*/  LEPC R20, `(.L_x_105) ;  /* 0x000000001014794e */ /* 0x000fee0000000000 */
[----:B---34-:R-:W-:Y:S05]  /*9db0*/  CALL.ABS.NOINC R2 ;  /* 0x0000000002007343 */ /* 0x018fea0003c00000 */
.L_x_105:
[----:B------:R-:W-:Y:S01]  /*9dc0*/  ISETP.NE.AND P0, PT, R61, RZ, PT ;  /* 0x000000ff3d00720c */ /* 0x000fe20003f05270 */
[----:B------:R-:W-:Y:S05]  /*9dd0*/  WARPSYNC.ALL ;  /* 0x0000000000007948 */ /* 0x000fea0003800000 */
[----:B------:R-:W-:Y:S01]  /*9de0*/  R2UR UR4, R25 ;  /* 0x00000000190472ca */ /* 0x000fe200000e0000 */
[----:B------:R-:W1:Y:S01]  /*9df0*/  S2UR UR5, SR_CgaCtaId ;  /* 0x00000000000579c3 */ /* 0x000e620000008800 */
[----:B---3--:R-:W-:Y:S01]  /*9e00*/  LOP3.LUT R0, R48, 0xffffe000, RZ, 0xc0, !PT ;  /* 0xffffe00030007812 */ /* 0x008fe200078ec0ff */
[----:B------:R-:W-:Y:S01]  /*9e10*/  BSSY.RECONVERGENT B0, `(.L_x_106) ;  /* 0x0000063000007945 */ /* 0x000fe20003800200 */
[----:B------:R-:W-:Y:S02]  /*9e20*/  LOP3.LUT R2, R49, 0xffffe000, RZ, 0xc0, !PT ;  /* 0xffffe00031027812 */ /* 0x000fe400078ec0ff */
[----:B------:R-:W-:Y:S02]  /*9e30*/  LOP3.LUT R3, R50, 0xffffe000, RZ, 0xc0, !PT ;  /* 0xffffe00032037812 */ /* 0x000fe400078ec0ff */
[----:B------:R-:W-:Y:S02]  /*9e40*/  LOP3.LUT R20, R51, 0xffffe000, RZ, 0xc0, !PT ;  /* 0xffffe00033147812 */ /* 0x000fe400078ec0ff */
[----:B----4-:R-:W-:Y:S02]  /*9e50*/  LOP3.LUT R21, R44, 0xffffe000, RZ, 0xc0, !PT ;  /* 0xffffe0002c157812 */ /* 0x010fe400078ec0ff */
[----:B------:R-:W-:Y:S01]  /*9e60*/  LOP3.LUT R26, R45, 0xffffe000, RZ, 0xc0, !PT ;  /* 0xffffe0002d1a7812 */ /* 0x000fe200078ec0ff */
[----:B------:R-:W2:Y:S01]  /*9e70*/  LDTM.16dp128bit.x8 R4, tmem[UR4+0x20] ;  /* 0x00002004000479ee */ /* 0x000ea20008180000 */
[----:B------:R-:W-:Y:S01]  /*9e80*/  R2UR UR4, R79 ;  /* 0x000000004f0472ca */ /* 0x000fe200000e0000 */
[----:B------:R-:W-:Y:S01]  /*9e90*/  IMAD.U32 R79, RZ, RZ, UR40 ;  /* 0x00000028ff4f7e24 */ /* 0x000fe2000f8e00ff */
[----:B------:R-:W-:Y:S01]  /*9ea0*/  LOP3.LUT R29, R46, 0xffffe000, RZ, 0xc0, !PT ;  /* 0xffffe0002e1d7812 */ /* 0x000fe200078ec0ff */
[----:B------:R-:W-:Y:S01]  /*9eb0*/  NOP ;  /* 0x0000000000007918 */ /* 0x000fe20000000000 */
[----:B------:R-:W-:Y:S01]  /*9ec0*/  LOP3.LUT R28, R47, 0xffffe000, RZ, 0xc0, !PT ;  /* 0xffffe0002f1c7812 */ /* 0x000fe200078ec0ff */
[----:B------:R-:W-:Y:S01]  /*9ed0*/  IMAD R79, R79, 0x800, R60 ;  /* 0x000008004f4f7824 */ /* 0x000fe200078e023c */
[----:B------:R-:W-:Y:S02]  /*9ee0*/  LOP3.LUT R31, R40, 0xffffe000, RZ, 0xc0, !PT ;  /* 0xffffe000281f7812 */ /* 0x000fe400078ec0ff */
[----:B------:R-:W-:Y:S02]  /*9ef0*/  LOP3.LUT R30, R41, 0xffffe000, RZ, 0xc0, !PT ;  /* 0xffffe000291e7812 */ /* 0x000fe400078ec0ff */
[----:B------:R-:W-:Y:S02]  /*9f00*/  LOP3.LUT R33, R42, 0xffffe000, RZ, 0xc0, !PT ;  /* 0xffffe0002a217812 */ /* 0x000fe400078ec0ff */
[----:B------:R-:W-:Y:S01]  /*9f10*/  LOP3.LUT R32, R43, 0xffffe000, RZ, 0xc0, !PT ;  /* 0xffffe0002b207812 */ /* 0x000fe200078ec0ff */
[----:B------:R-:W-:Y:S01]  /*9f20*/  UIADD3 UR4, UPT, UPT, UR4, 0xc0, URZ ;  /* 0x000000c004047890 */ /* 0x000fe2000fffe0ff */
[----:B------:R-:W-:Y:S02]  /*9f30*/  LOP3.LUT R35, R36, 0xffffe000, RZ, 0xc0, !PT ;  /* 0xffffe00024237812 */ /* 0x000fe400078ec0ff */
[----:B------:R-:W-:Y:S02]  /*9f40*/  LOP3.LUT R34, R37, 0xffffe000, RZ, 0xc0, !PT ;  /* 0xffffe00025227812 */ /* 0x000fe400078ec0ff */
[----:B------:R-:W-:Y:S02]  /*9f50*/  LEA R79, R79, UR45, 0x2 ;  /* 0x0000002d4f4f7c11 */ /* 0x000fe4000f8e10ff */
[----:B------:R-:W-:Y:S02]  /*9f60*/  LOP3.LUT R37, R38, 0xffffe000, RZ, 0xc0, !PT ;  /* 0xffffe00026257812 */ /* 0x000fe400078ec0ff */
[----:B------:R-:W-:Y:S01]  /*9f70*/  LOP3.LUT R36, R39, 0xffffe000, RZ, 0xc0, !PT ;  /* 0xffffe00027247812 */ /* 0x000fe200078ec0ff */
[C---:B--2---:R-:W-:Y:S01]  /*9f80*/  FMUL R4, R24.reuse, R4 ;  /* 0x0000000418047220 */ /* 0x044fe20000400000 */
[--C-:B------:R-:W-:Y:S01]  /*9f90*/  IADD3 R80, PT, PT, R77, 0x400, R79.reuse ;  /* 0x000004004d507810 */ /* 0x100fe20007ffe04f */
[----:B------:R-:W-:Y:S01]  /*9fa0*/  FMUL R5, R24, R5 ;  /* 0x0000000518057220 */ /* 0x000fe20000400000 */
[----:B------:R-:W-:Y:S01]  /*9fb0*/  IADD3 R78, PT, PT, R78, 0x400, R79 ;  /* 0x000004004e4e7810 */ /* 0x000fe20007ffe04f */
[C---:B------:R-:W-:Y:S01]  /*9fc0*/  FMUL R6, R24.reuse, R6 ;  /* 0x0000000618067220 */ /* 0x040fe20000400000 */
[C---:B------:R-:W-:Y:S01]  /*9fd0*/  FMUL R7, R24.reuse, R7 ;  /* 0x0000000718077220 */ /* 0x040fe20000400000 */
[C---:B------:R-:W-:Y:S01]  /*9fe0*/  FFMA R4, R27.reuse, R0, R4 ;  /* 0x000000001b047223 */ /* 0x040fe20000000004 */
[C---:B------:R-:W-:Y:S01]  /*9ff0*/  FMUL R8, R24.reuse, R8 ;  /* 0x0000000818087220 */ /* 0x040fe20000400000 */
[C---:B------:R-:W-:Y:S01]  /*a000*/  FFMA R5, R27.reuse, R2, R5 ;  /* 0x000000021b057223 */ /* 0x040fe20000000005 */
[C---:B------:R-:W-:Y:S01]  /*a010*/  FMUL R9, R24.reuse, R9 ;  /* 0x0000000918097220 */ /* 0x040fe20000400000 */
[C---:B------:R-:W-:Y:S01]  /*a020*/  FFMA R6, R27.reuse, R3, R6 ;  /* 0x000000031b067223 */ /* 0x040fe20000000006 */
[----:B------:R-:W-:Y:S01]  /*a030*/  F2FP.TF32.F32.PACK_B R4, R4 ;  /* 0x00000004ff04723e */ /* 0x000fe200024050ff */
[C---:B------:R-:W-:Y:S01]  /*a040*/  FMUL R10, R24.reuse, R10 ;  /* 0x0000000a180a7220 */ /* 0x040fe20000400000 */
[----:B------:R-:W-:Y:S01]  /*a050*/  F2FP.TF32.F32.PACK_B R5, R5 ;  /* 0x00000005ff05723e */ /* 0x000fe200024050ff */
[C---:B------:R-:W-:Y:S01]  /*a060*/  FFMA R7, R27.reuse, R20, R7 ;  /* 0x000000141b077223 */ /* 0x040fe20000000007 */
[C---:B------:R-:W-:Y:S01]  /*a070*/  FMUL R11, R24.reuse, R11 ;  /* 0x0000000b180b7220 */ /* 0x040fe20000400000 */
[----:B-1----:R-:W-:Y:S01]  /*a080*/  UPRMT UR4, UR5, 0x654, UR4 ;  /* 0x0000065405047896 */ /* 0x002fe20008000004 */
[C---:B------:R-:W-:Y:S01]  /*a090*/  FFMA R8, R27.reuse, R21, R8 ;  /* 0x000000151b087223 */ /* 0x040fe20000000008 */
[C---:B------:R-:W-:Y:S01]  /*a0a0*/  FMUL R12, R24.reuse, R12 ;  /* 0x0000000c180c7220 */ /* 0x040fe20000400000 */
[C---:B------:R-:W-:Y:S01]  /*a0b0*/  FFMA R9, R27.reuse, R26, R9 ;  /* 0x0000001a1b097223 */ /* 0x040fe20000000009 */
[C---:B------:R-:W-:Y:S01]  /*a0c0*/  FMUL R13, R24.reuse, R13 ;  /* 0x0000000d180d7220 */ /* 0x040fe20000400000 */
[C---:B------:R-:W-:Y:S01]  /*a0d0*/  FFMA R10, R27.reuse, R29, R10 ;  /* 0x0000001d1b0a7223 */ /* 0x040fe2000000000a */
[C---:B------:R-:W-:Y:S01]  /*a0e0*/  FMUL R14, R24.reuse, R14 ;  /* 0x0000000e180e7220 */ /* 0x040fe20000400000 */
[C---:B------:R-:W-:Y:S01]  /*a0f0*/  FFMA R11, R27.reuse, R28, R11 ;  /* 0x0000001c1b0b7223 */ /* 0x040fe2000000000b */
[C---:B------:R-:W-:Y:S01]  /*a100*/  FMUL R15, R24.reuse, R15 ;  /* 0x0000000f180f7220 */ /* 0x040fe20000400000 */
[----:B------:R-:W-:Y:S01]  /*a110*/  F2FP.TF32.F32.PACK_B R6, R6 ;  /* 0x00000006ff06723e */ /* 0x000fe200024050ff */
[C---:B------:R-:W-:Y:S01]  /*a120*/  FFMA R12, R27.reuse, R31, R12 ;  /* 0x0000001f1b0c7223 */ /* 0x040fe2000000000c */
[----:B------:R-:W-:Y:S01]  /*a130*/  F2FP.TF32.F32.PACK_B R7, R7 ;  /* 0x00000007ff07723e */ /* 0x000fe200024050ff */
[C---:B------:R-:W-:Y:S01]  /*a140*/  FMUL R16, R24.reuse, R16 ;  /* 0x0000001018107220 */ /* 0x040fe20000400000 */
[C---:B------:R-:W-:Y:S01]  /*a150*/  FFMA R13, R27.reuse, R30, R13 ;  /* 0x0000001e1b0d7223 */ /* 0x040fe2000000000d */
[C---:B------:R-:W-:Y:S01]  /*a160*/  FMUL R17, R24.reuse, R17 ;  /* 0x0000001118117220 */ /* 0x040fe20000400000 */
[C---:B------:R-:W-:Y:S01]  /*a170*/  FFMA R14, R27.reuse, R33, R14 ;  /* 0x000000211b0e7223 */ /* 0x040fe2000000000e */
[C---:B------:R-:W-:Y:S01]  /*a180*/  FMUL R18, R24.reuse, R18 ;  /* 0x0000001218127220 */ /* 0x040fe20000400000 */
[C---:B------:R-:W-:Y:S01]  /*a190*/  FFMA R15, R27.reuse, R32, R15 ;  /* 0x000000201b0f7223 */ /* 0x040fe2000000000f */
[----:B------:R-:W-:Y:S01]  /*a1a0*/  FMUL R19, R24, R19 ;  /* 0x0000001318137220 */ /* 0x000fe20000400000 */
[----:B------:R-:W-:Y:S01]  /*a1b0*/  F2FP.TF32.F32.PACK_B R8, R8 ;  /* 0x00000008ff08723e */ /* 0x000fe200024050ff */
[C---:B------:R-:W-:Y:S01]  /*a1c0*/  FFMA R16, R27.reuse, R35, R16 ;  /* 0x000000231b107223 */ /* 0x040fe20000000010 */
[----:B------:R-:W-:Y:S01]  /*a1d0*/  F2FP.TF32.F32.PACK_B R9, R9 ;  /* 0x00000009ff09723e */ /* 0x000fe200024050ff */
[----:B------:R-:W-:Y:S01]  /*a1e0*/  SYNCS.ARRIVE.TRANS64.RED.A1T0 RZ, [UR4], RZ ;  /* 0x000000ffffff79a7 */ /* 0x000fe20008100404 */
[----:B------:R1:W-:Y:S01]  /*a1f0*/  STSM.16.M88.4 [R79+0x400], R4 ;  /* 0x000400044f007844 */ /* 0x0003e20000000200 */
[----:B------:R-:W-:Y:S01]  /*a200*/  F2FP.TF32.F32.PACK_B R10, R10 ;  /* 0x0000000aff0a723e */ /* 0x000fe200024050ff */
[C---:B------:R-:W-:Y:S01]  /*a210*/  FFMA R17, R27.reuse, R34, R17 ;  /* 0x000000221b117223 */ /* 0x040fe20000000011 */
[----:B------:R-:W-:Y:S01]  /*a220*/  F2FP.TF32.F32.PACK_B R11, R11 ;  /* 0x0000000bff0b723e */ /* 0x000fe200024050ff */
[C---:B------:R-:W-:Y:S01]  /*a230*/  FFMA R18, R27.reuse, R37, R18 ;  /* 0x000000251b127223 */ /* 0x040fe20000000012 */
[----:B------:R-:W-:Y:S01]  /*a240*/  FFMA R19, R27, R36, R19 ;  /* 0x000000241b137223 */ /* 0x000fe20000000013 */
[----:B------:R-:W-:Y:S01]  /*a250*/  F2FP.TF32.F32.PACK_B R12, R12 ;  /* 0x0000000cff0c723e */ /* 0x000fe200024050ff */
[----:B------:R-:W-:Y:S01]  /*a260*/  IMAD.IADD R77, R77, 0x1, R78 ;  /* 0x000000014d4d7824 */ /* 0x000fe200078e024e */
[----:B------:R1:W-:Y:S01]  /*a270*/  STSM.16.M88.4 [R80], R8 ;  /* 0x0000000850007844 */ /* 0x0003e20000000200 */
        /* <DEDUP_REMOVED lines=21> */
[----:B------:R-:W-:Y:S01]  /*a3d0*/  R2UR UR12, R73 ;  /* 0x00000000490c72ca */ /* 0x000fe200000e0000 */
[----:B------:R-:W-:Y:S02]  /*a3e0*/  UIADD3 UR9, UPT, UPT, UR41, 0x20, URZ ;  /* 0x0000002029097890 */ /* 0x000fe4000fffe0ff */
[----:B------:R-:W-:Y:S02]  /*a3f0*/  UIADD3 UR8, UPT, UPT, UR5, 0x400, URZ ;  /* 0x0000040005087890 */ /* 0x000fe4000fffe0ff */
[----:B--2---:R-:W-:Y:S04]  /*a400*/  UIADD3 UR4, UP0, UPT, UR6, 0x680, URZ ;  /* 0x0000068006047890 */ /* 0x004fe8000ff1e0ff */
[----:B------:R-:W-:Y:S09]  /*a410*/  UIADD3.X UR5, UPT, UPT, URZ, UR7, URZ, UP0, !UPT ;  /* 0x00000007ff057290 */ /* 0x000ff200087fe4ff */
[----:B------:R2:W-:Y:S02]  /*a420*/  UTMASTG.4D.IM2COL [UR8], [UR4] ;  /* 0x00000008040073b5 */ /* 0x0005e40008058000 */
[----:B--2---:R0:W-:Y:S02]  /*a430*/  UTMACMDFLUSH ;  /* 0x00000000000079b7 */ /* 0x0041e40000000000 */
.L_x_107:
[----:B------:R-:W-:Y:S05]  /*a440*/  BSYNC.RECONVERGENT B0 ;  /* 0x0000000000007941 */ /* 0x000fea0003800200 */
.L_x_106:
[----:B------:R-:W-:Y:S01]  /*a450*/  UIADD3 UR4, UPT, UPT, UR40, 0x1, URZ ;  /* 0x0000000128047890 */ /* 0x000fe2000fffe0ff */
[----:B------:R-:W-:Y:S03]  /*a460*/  BSSY.RECONVERGENT B0, `(.L_x_108) ;  /* 0x0000008000007945 */ /* 0x000fe60003800200 */
[----:B------:R-:W-:Y:S04]  /*a470*/  UISETP.NE.AND UP0, UPT, UR4, 0x3, UPT ;  /* 0x000000030400788c */ /* 0x000fe8000bf05270 */
[----:B------:R-:W-:Y:S02]  /*a480*/  UISETP.EQ.XOR UP1, UPT, UR42, 0x3, !UP0 ;  /* 0x000000032a00788c */ /* 0x000fe4000c722a70 */
[----:B------:R-:W-:Y:S02]  /*a490*/  USEL UR48, UR4, URZ, UP0 ;  /* 0x000000ff04307287 */ /* 0x000fe40008000000 */
[----:B------:R-:W-:Y:S04]  /*a4a0*/  USEL UR5, URZ, 0x1, !UP1 ;  /* 0x00000001ff057887 */ /* 0x000fe8000c800000 */
[----:B------:R-:W-:Y:S01]  /*a4b0*/  ULOP3.LUT UR53, UR53, UR5, URZ, 0x3c, !UPT ;  /* 0x0000000535357292 */ /* 0x000fe2000f8e3cff */
[----:B------:R-:W-:Y:S11]  /*a4c0*/  @P0 BRA `(.L_x_109) ;  /* 0x0000000000040947 */ /* 0x000ff60003800000 */
[----:B------:R-:W-:Y:S04]  /*a4d0*/  DEPBAR.LE SB0, 0x1 ;  /* 0x000080400000791a */ /* 0x000fe80000000000 */
.L_x_109:
[----:B------:R-:W-:Y:S05]  /*a4e0*/  BSYNC.RECONVERGENT B0 ;  /* 0x0000000000007941 */ /* 0x000fea0003800200 */
.L_x_108:
[----:B------:R-:W-:Y:S01]  /*a4f0*/  BAR.SYNC.DEFER_BLOCKING 0x1, 0x80 ;  /* 0x0042000000007b1d */ /* 0x000fe20000010000 */
[----:B------:R-:W-:Y:S01]  /*a500*/  UISETP.NE.AND UP0, UPT, UR52, -0x2, UPT ;  /* 0xfffffffe3400788c */ /* 0x000fe2000bf05270 */
[----:B------:R-:W-:Y:S08]  /*a510*/  IADD3 R0, PT, PT, R22, 0x1, RZ ;  /* 0x0000000116007810 */ /* 0x000ff00007ffe0ff */
[----:B------:R-:W-:Y:S05]  /*a520*/  BRA.U !UP0, `(.L_x_110) ;  /* 0x0000000108287547 */ /* 0x000fea000b800000 */
[----:B------:R-:W2:Y:S01]  /*a530*/  S2R R2, SR_CgaCtaId ;  /* 0x0000000000027919 */ /* 0x000ea20000008800 */
[----:B------:R-:W-:Y:S01]  /*a540*/  ISETP.NE.AND P0, PT, R76, RZ, PT ;  /* 0x000000ff4c00720c */ /* 0x000fe20003f05270 */
[----:B------:R-:W-:Y:S01]  /*a550*/  IMAD.U32 R3, RZ, RZ, UR50 ;  /* 0x00000032ff037e24 */ /* 0x000fe2000f8e00ff */
[----:B------:R-:W-:Y:S04]  /*a560*/  UIADD3 UR4, UPT, UPT, UR50, 0x1, URZ ;  /* 0x0000000132047890 */ /* 0x000fe8000fffe0ff */
[----:B------:R-:W-:Y:S04]  /*a570*/  UISETP.NE.AND UP0, UPT, UR4, 0x3, UPT ;  /* 0x000000030400788c */ /* 0x000fe8000bf05270 */
[----:B------:R-:W-:Y:S03]  /*a580*/  USEL UR50, UR4, URZ, UP0 ;  /* 0x000000ff04327287 */ /* 0x000fe60008000000 */
[----:B------:R-:W-:Y:S05]  /*a590*/  @P0 LEA R3, R3, UR45, 0x3 ;  /* 0x0000002d03030c11 */ /* 0x000fea000f8e18ff */
[----:B------:R-:W-:Y:S05]  /*a5a0*/  @P0 VIADD R3, R3, 0x78 ;  /* 0x0000007803030836 */ /* 0x000fea0000000000 */
[----:B--2---:R-:W-:Y:S04]  /*a5b0*/  @P0 PRMT R2, R2, 0x654, R3 ;  /* 0x0000065402020816 */ /* 0x004fe80000000003 */
[----:B------:R2:W-:Y:S03]  /*a5c0*/  @P0 SYNCS.ARRIVE.TRANS64.RED.A1T0 RZ, [R2+URZ], RZ ;  /* 0x000000ff02ff09a7 */ /* 0x0005e600081004ff */
.L_x_110:
[----:B------:R-:W-:Y:S01]  /*a5d0*/  R2UR UR5, R56 ;  /* 0x00000000380572ca */ /* 0x000fe200000e0000 */
[----:B------:R-:W-:Y:S01]  /*a5e0*/  UISETP.NE.AND UP0, UPT, UR63, URZ, UPT ;  /* 0x000000ff3f00728c */ /* 0x000fe2000bf05270 */
[----:B------:R-:W-:Y:S01]  /*a5f0*/  R2UR UR4, R57 ;  /* 0x00000000390472ca */ /* 0x000fe200000e0000 */
[----:B------:R-:W-:Y:S01]  /*a600*/  UIADD3 UR52, UPT, UPT, UR52, 0x2, URZ ;  /* 0x0000000234347890 */ /* 0x000fe2000fffe0ff */
[----:B------:R-:W-:Y:S02]  /*a610*/  R2UR UR51, R71 ;  /* 0x00000000473372ca */ /* 0x000fe400000e0000 */
[----:B------:R-:W-:Y:S02]  /*a620*/  ISETP.NE.AND P0, PT, R0, 0x2, PT ;  /* 0x000000020000780c */ /* 0x000fe40003f05270 */
[----:B------:R-:W-:Y:S02]  /*a630*/  LOP3.LUT R58, R58, 0x1, RZ, 0x3c, !PT ;  /* 0x000000013a3a7812 */ /* 0x000fe400078e3cff */
[----:B--2---:R-:W-:Y:S02]  /*a640*/  SEL R2, RZ, 0x1, P0 ;  /* 0x00000001ff027807 */ /* 0x004fe40000000000 */
[----:B------:R-:W-:Y:S01]  /*a650*/  SEL R22, R0, RZ, P0 ;  /* 0x000000ff00167207 */ /* 0x000fe20000000000 */
[----:B------:R-:W-:Y:S01]  /*a660*/  UIADD3 UR25, UPT, UPT, UR36, UR5, URZ ;  /* 0x0000000524197290 */ /* 0x000fe2000fffe0ff */
[----:B------:R-:W-:Y:S01]  /*a670*/  LOP3.LUT R59, R59, R2, RZ, 0x3c, !PT ;  /* 0x000000023b3b7212 */ /* 0x000fe200078e3cff */
[----:B------:R-:W-:Y:S01]  /*a680*/  UIADD3 UR49, UPT, UPT, UR37, UR4, URZ ;  /* 0x0000000425317290 */ /* 0x000fe2000fffe0ff */
[----:B------:R-:W-:Y:S11]  /*a690*/  BRA.U UP0, `(.L_x_111) ;  /* 0xffffffd9007c7547 */ /* 0x000ff6000b83ffff */
[----:B------:R-:W-:-:S13]  /*a6a0*/  R2UR UR4, R68 ;  /* 0x00000000440472ca */ /* 0x000fda00000e0000 */
[----:B------:R-:W-:-:S09]  /*a6b0*/  UISETP.NE.AND UP0, UPT, UR4, URZ, UPT ;  /* 0x000000ff0400728c */ /* 0x000fd2000bf05270 */
[----:B------:R-:W-:Y:S05]  /*a6c0*/  BRA.U !UP0, `(.L_x_112) ;  /* 0x0000000108487547 */ /* 0x000fea000b800000 */
[----:B------:R-:W2:Y:S02]  /*a6d0*/  LDCU.64 UR4, c[0x0][0x890] ;  /* 0x00011200ff0477ac */ /* 0x000ea40008000a00 */
[----:B--2---:R-:W-:-:S04]  /*a6e0*/  UISETP.NE.U32.AND UP0, UPT, UR4, URZ, UPT ;  /* 0x000000ff0400728c */ /* 0x004fc8000bf05070 */
[----:B------:R-:W-:-:S09]  /*a6f0*/  UISETP.NE.AND.EX UP0, UPT, UR5, URZ, UPT, UP0 ;  /* 0x000000ff0500728c */ /* 0x000fd2000bf05300 */
[----:B------:R-:W-:Y:S05]  /*a700*/  BRA.U UP0, `(.L_x_113) ;  /* 0x00000001000c7547 */ /* 0x000fea000b800000 */
[----:B------:R-:W-:-:S13]  /*a710*/  FSETP.NEU.AND P0, PT, R27, RZ, PT ;  /* 0x000000ff1b00720b */ /* 0x000fda0003f0d000 */
[----:B------:R-:W-:Y:S05]  /*a720*/  @!P0 EXIT ;  /* 0x000000000000894d */ /* 0x000fea0003800000 */
[----:B------:R-:W-:Y:S05]  /*a730*/  BRA `(.L_x_112) ;  /* 0x00000000002c7947 */ /* 0x000fea0003800000 */
.L_x_113:
[----:B------:R-:W-:Y:S01]  /*a740*/  ISETP.NE.AND P0, PT, R75, RZ, PT ;  /* 0x000000ff4b00720c */ /* 0x000fe20003f05270 */
[----:B------:R-:W-:-:S12]  /*a750*/  BSSY.RECONVERGENT B0, `(.L_x_112) ;  /* 0x0000009000007945 */ /* 0x000fd80003800200 */
[----:B------:R-:W-:Y:S05]  /*a760*/  @P0 BRA `(.L_x_114) ;  /* 0x0000000000140947 */ /* 0x000fea0003800000 */
[----:B------:R-:W2:Y:S02]  /*a770*/  LDCU.64 UR4, c[0x0][0x888] ;  /* 0x00011100ff0477ac */ /* 0x000ea40008000a00 */
[----:B--2---:R-:W-:-:S04]  /*a780*/  ISETP.NE.U32.AND P0, PT, RZ, UR4, PT ;  /* 0x00000004ff007c0c */ /* 0x004fc8000bf05070 */
[----:B------:R-:W-:-:S13]  /*a790*/  ISETP.NE.AND.EX P0, PT, RZ, UR5, PT, P0 ;  /* 0x00000005ff007c0c */ /* 0x000fda000bf05300 */
[----:B------:R-:W-:Y:S05]  /*a7a0*/  @!P0 EXIT ;  /* 0x000000000000894d */ /* 0x000fea0003800000 */
[----:B------:R-:W-:Y:S05]  /*a7b0*/  BRA `(.L_x_115) ;  /* 0x0000000000087947 */ /* 0x000fea0003800000 */
.L_x_114:
[----:B------:R-:W-:-:S13]  /*a7c0*/  FSETP.NEU.AND P0, PT, R27, RZ, PT ;  /* 0x000000ff1b00720b */ /* 0x000fda0003f0d000 */
[----:B------:R-:W-:Y:S05]  /*a7d0*/  @!P0 EXIT ;  /* 0x000000000000894d */ /* 0x000fea0003800000 */
.L_x_115:
[----:B------:R-:W-:Y:S05]  /*a7e0*/  BSYNC.RECONVERGENT B0 ;  /* 0x0000000000007941 */ /* 0x000fea0003800200 */
.L_x_112:
[----:B------:R-:W2:Y:S01]  /*a7f0*/  S2UR UR5, SR_CgaCtaId ;  /* 0x00000000000579c3 */ /* 0x000ea20000008800 */
[----:B------:R-:W-:Y:S01]  /*a800*/  ULEA UR4, UR50, UR45, 0x3 ;  /* 0x0000002d32047291 */ /* 0x000fe2000f8e18ff */
[----:B------:R-:W-:-:S04]  /*a810*/  DEPBAR.LE SB0, 0x0 ;  /* 0x000080000000791a */ /* 0x000fc80000000000 */
[----:B------:R-:W-:-:S04]  /*a820*/  UIADD3 UR4, UPT, UPT, UR4, 0x78, URZ ;  /* 0x0000007804047890 */ /* 0x000fc8000fffe0ff */
[----:B--2---:R-:W-:-:S09]  /*a830*/  UPRMT UR4, UR5, 0x654, UR4 ;  /* 0x0000065405047896 */ /* 0x004fd20008000004 */
[----:B------:R-:W-:Y:S01]  /*a840*/  SYNCS.ARRIVE.TRANS64.RED.A1T0 RZ, [UR4], RZ ;  /* 0x000000ffffff79a7 */ /* 0x000fe20008100404 */
[----:B------:R-:W-:Y:S05]  /*a850*/  EXIT ;  /* 0x000000000000794d */ /* 0x000fea0003800000 */
.L_x_24:
[----:B------:R-:W-:Y:S11]  /*a860*/  R2UR UR6, R41 ;  /* 0x00000000290672ca */ /* 0x000ff600000e0000 */
[----:B------:R-:W-:Y:S02]  /*a870*/  @!UPT UIADD3 URZ, UPT, UPT, URZ, URZ, URZ ;  /* 0x000000fffffff290 */ /* 0x000fe4000fffe0ff */
[----:B------:R-:W-:Y:S07]  /*a880*/  MOV R26, UR6 ;  /* 0x00000006001a7c02 */ /* 0x000fee0008000f00 */
.L_x_116:
[----:B-1----:R1:W2:Y:S02]  /*a890*/  SYNCS.PHASECHK.TRANS64.TRYWAIT P0, [R26+URZ+0x30], R37 ;  /* 0x000030251a0075a7 */ /* 0x0022a400080011ff */
[----:B--2---:R-:W-:Y:S05]  /*a8a0*/  @!P0 NANOSLEEP.SYNCS 0x989680 ;  /* 0x009896800000895d */ /* 0x004fea0003900000 */
[----:B------:R-:W2:Y:S02]  /*a8b0*/  @!P0 SYNCS.PHASECHK.TRANS64 P0, [R26+URZ+0x30], R37 ;  /* 0x000030251a0085a7 */ /* 0x000ea400080010ff */
[----:B--2---:R-:W-:Y:S05]  /*a8c0*/  @!P0 BRA `(.L_x_116) ;  /* 0xfffffffc00f08947 */ /* 0x004fea000383ffff */
[----:B------:R-:W-:Y:S05]  /*a8d0*/  BRA `(.L_x_23) ;  /* 0xffffff7800947947 */ /* 0x000fea000383ffff */
.L_x_31:
[----:B------:R-:W-:Y:S11]  /*a8e0*/  R2UR UR6, R44 ;  /* 0x000000002c0672ca */ /* 0x000ff600000e0000 */
[----:B------:R-:W-:Y:S02]  /*a8f0*/  @!UPT UIADD3 URZ, UPT, UPT, URZ, URZ, URZ ;  /* 0x000000fffffff290 */ /* 0x000fe4000fffe0ff */
[----:B------:R-:W-:Y:S07]  /*a900*/  MOV R37, UR6 ;  /* 0x0000000600257c02 */ /* 0x000fee0008000f00 */
.L_x_117:
[----:B-1----:R1:W2:Y:S02]  /*a910*/  SYNCS.PHASECHK.TRANS64.TRYWAIT P0, [R37+URZ+0x30], R40 ;  /* 0x00003028250075a7 */ /* 0x0022a400080011ff */
[----:B--2---:R-:W-:Y:S05]  /*a920*/  @!P0 NANOSLEEP.SYNCS 0x989680 ;  /* 0x009896800000895d */ /* 0x004fea0003900000 */
[----:B------:R-:W2:Y:S02]  /*a930*/  @!P0 SYNCS.PHASECHK.TRANS64 P0, [R37+URZ+0x30], R40 ;  /* 0x00003028250085a7 */ /* 0x000ea400080010ff */
[----:B--2---:R-:W-:Y:S05]  /*a940*/  @!P0 BRA `(.L_x_117) ;  /* 0xfffffffc00f08947 */ /* 0x004fea000383ffff */
[----:B------:R-:W-:Y:S05]  /*a950*/  BRA `(.L_x_30) ;  /* 0xffffff9400207947 */ /* 0x000fea000383ffff */
.L_x_36:
[----:B------:R-:W-:-:S07]  /*a960*/  MOV R0, UR46 ;  /* 0x0000002e00007c02 */ /* 0x000fce0008000f00 */
.L_x_118:
[----:B-1----:R1:W2:Y:S02]  /*a970*/  SYNCS.PHASECHK.TRANS64.TRYWAIT P0, [R0+URZ+0xa0], R5 ;  /* 0x0000a005000075a7 */ /* 0x0022a400080011ff */
[----:B--2---:R-:W-:Y:S05]  /*a980*/  @!P0 NANOSLEEP.SYNCS 0x989680 ;  /* 0x009896800000895d */ /* 0x004fea0003900000 */
[----:B------:R-:W2:Y:S02]  /*a990*/  @!P0 SYNCS.PHASECHK.TRANS64 P0, [R0+URZ+0xa0], R5 ;  /* 0x0000a005000085a7 */ /* 0x000ea400080010ff */
[----:B--2---:R-:W-:Y:S05]  /*a9a0*/  @!P0 BRA `(.L_x_118) ;  /* 0xfffffffc00f08947 */ /* 0x004fea000383ffff */
[----:B------:R-:W-:Y:S05]  /*a9b0*/  BRA `(.L_x_119) ;  /* 0xffffffa400287947 */ /* 0x000fea000383ffff */
.L_x_40:
[----:B------:R-:W-:-:S07]  /*a9c0*/  MOV R0, UR4 ;  /* 0x0000000400007c02 */ /* 0x000fce0008000f00 */
.L_x_120:
[----:B-1----:R1:W2:Y:S02]  /*a9d0*/  SYNCS.PHASECHK.TRANS64.TRYWAIT P0, [R0+URZ], R3 ;  /* 0x00000003000075a7 */ /* 0x0022a400080011ff */
[----:B--2---:R-:W-:Y:S05]  /*a9e0*/  @!P0 NANOSLEEP.SYNCS 0x989680 ;  /* 0x009896800000895d */ /* 0x004fea0003900000 */
[----:B------:R-:W2:Y:S02]  /*a9f0*/  @!P0 SYNCS.PHASECHK.TRANS64 P0, [R0+URZ], R3 ;  /* 0x00000003000085a7 */ /* 0x000ea400080010ff */
[----:B--2---:R-:W-:Y:S05]  /*aa00*/  @!P0 BRA `(.L_x_120) ;  /* 0xfffffffc00f08947 */ /* 0x004fea000383ffff */
[----:B------:R-:W-:Y:S05]  /*aa10*/  BRA `(.L_x_121) ;  /* 0xffffffa800e07947 */ /* 0x000fea000383ffff */
.L_x_41:
[----:B------:R-:W-:-:S07]  /*aa20*/  MOV R0, UR5 ;  /* 0x0000000500007c02 */ /* 0x000fce0008000f00 */
.L_x_122:
[----:B-1----:R1:W2:Y:S02]  /*aa30*/  SYNCS.PHASECHK.TRANS64.TRYWAIT P0, [R0+URZ], R3 ;  /* 0x00000003000075a7 */ /* 0x0022a400080011ff */
[----:B--2---:R-:W-:Y:S05]  /*aa40*/  @!P0 NANOSLEEP.SYNCS 0x989680 ;  /* 0x009896800000895d */ /* 0x004fea0003900000 */
[----:B------:R-:W2:Y:S02]  /*aa50*/  @!P0 SYNCS.PHASECHK.TRANS64 P0, [R0+URZ], R3 ;  /* 0x00000003000085a7 */ /* 0x000ea400080010ff */
[----:B--2---:R-:W-:Y:S05]  /*aa60*/  @!P0 BRA `(.L_x_122) ;  /* 0xfffffffc00f08947 */ /* 0x004fea000383ffff */
[----:B------:R-:W-:Y:S05]  /*aa70*/  BRA `(.L_x_123) ;  /* 0xffffffa800ec7947 */ /* 0x000fea000383ffff */
.L_x_42:
[----:B------:R-:W-:-:S07]  /*aa80*/  MOV R0, UR5 ;  /* 0x0000000500007c02 */ /* 0x000fce0008000f00 */
.L_x_124:
[----:B-1----:R1:W2:Y:S02]  /*aa90*/  SYNCS.PHASECHK.TRANS64.TRYWAIT P0, [R0+URZ], R3 ;  /* 0x00000003000075a7 */ /* 0x0022a400080011ff */
[----:B--2---:R-:W-:Y:S05]  /*aaa0*/  @!P0 NANOSLEEP.SYNCS 0x989680 ;  /* 0x009896800000895d */ /* 0x004fea0003900000 */
[----:B------:R-:W2:Y:S02]  /*aab0*/  @!P0 SYNCS.PHASECHK.TRANS64 P0, [R0+URZ], R3 ;  /* 0x00000003000085a7 */ /* 0x000ea400080010ff */
[----:B--2---:R-:W-:Y:S05]  /*aac0*/  @!P0 BRA `(.L_x_124) ;  /* 0xfffffffc00f08947 */ /* 0x004fea000383ffff */
[----:B------:R-:W-:Y:S05]  /*aad0*/  BRA `(.L_x_125) ;  /* 0xffffffa800f87947 */ /* 0x000fea000383ffff */
.L_x_43:
[----:B------:R-:W-:-:S07]  /*aae0*/  MOV R0, UR5 ;  /* 0x0000000500007c02 */ /* 0x000fce0008000f00 */
.L_x_126:
[----:B-1----:R1:W2:Y:S02]  /*aaf0*/  SYNCS.PHASECHK.TRANS64.TRYWAIT P0, [R0+URZ], R3 ;  /* 0x00000003000075a7 */ /* 0x0022a400080011ff */
[----:B--2---:R-:W-:Y:S05]  /*ab00*/  @!P0 NANOSLEEP.SYNCS 0x989680 ;  /* 0x009896800000895d */ /* 0x004fea0003900000 */
[----:B------:R-:W2:Y:S02]  /*ab10*/  @!P0 SYNCS.PHASECHK.TRANS64 P0, [R0+URZ], R3 ;  /* 0x00000003000085a7 */ /* 0x000ea400080010ff */
[----:B--2---:R-:W-:Y:S05]  /*ab20*/  @!P0 BRA `(.L_x_126) ;  /* 0xfffffffc00f08947 */ /* 0x004fea000383ffff */
[----:B------:R-:W-:Y:S05]  /*ab30*/  BRA `(.L_x_127) ;  /* 0xffffffac00047947 */ /* 0x000fea000383ffff */
.L_x_44:
[----:B------:R-:W-:-:S07]  /*ab40*/  MOV R0, UR5 ;  /* 0x0000000500007c02 */ /* 0x000fce0008000f00 */
.L_x_128:
[----:B-1----:R1:W2:Y:S02]  /*ab50*/  SYNCS.PHASECHK.TRANS64.TRYWAIT P0, [R0+URZ], R3 ;  /* 0x00000003000075a7 */ /* 0x0022a400080011ff */
[----:B--2---:R-:W-:Y:S05]  /*ab60*/  @!P0 NANOSLEEP.SYNCS 0x989680 ;  /* 0x009896800000895d */ /* 0x004fea0003900000 */
[----:B------:R-:W2:Y:S02]  /*ab70*/  @!P0 SYNCS.PHASECHK.TRANS64 P0, [R0+URZ], R3 ;  /* 0x00000003000085a7 */ /* 0x000ea400080010ff */
[----:B--2---:R-:W-:Y:S05]  /*ab80*/  @!P0 BRA `(.L_x_128) ;  /* 0xfffffffc00f08947 */ /* 0x004fea000383ffff */
[----:B------:R-:W-:Y:S05]  /*ab90*/  BRA `(.L_x_129) ;  /* 0xffffffac00107947 */ /* 0x000fea000383ffff */
.L_x_47:
[----:B------:R-:W-:-:S07]  /*aba0*/  MOV R4, UR4 ;  /* 0x0000000400047c02 */ /* 0x000fce0008000f00 */
.L_x_130:
[----:B--2---:R2:W3:Y:S02]  /*abb0*/  SYNCS.PHASECHK.TRANS64.TRYWAIT P1, [R4+URZ+0xa8], R7 ;  /* 0x0000a807040075a7 */ /* 0x0044e400080211ff */
[----:B---3--:R-:W-:Y:S05]  /*abc0*/  @!P1 NANOSLEEP.SYNCS 0x989680 ;  /* 0x009896800000995d */ /* 0x008fea0003900000 */
[----:B------:R-:W3:Y:S02]  /*abd0*/  @!P1 SYNCS.PHASECHK.TRANS64 P1, [R4+URZ+0xa8], R7 ;  /* 0x0000a807040095a7 */ /* 0x000ee400080210ff */
[----:B---3--:R-:W-:Y:S05]  /*abe0*/  @!P1 BRA `(.L_x_130) ;  /* 0xfffffffc00f09947 */ /* 0x008fea000383ffff */
[----:B------:R-:W-:Y:S05]  /*abf0*/  BRA `(.L_x_131) ;  /* 0xffffffac007c7947 */ /* 0x000fea000383ffff */
.L_x_48:
[----:B--2---:R-:W-:-:S07]  /*ac00*/  MOV R4, UR4 ;  /* 0x0000000400047c02 */ /* 0x004fce0008000f00 */
.L_x_132:
[----:B--2---:R2:W3:Y:S02]  /*ac10*/  SYNCS.PHASECHK.TRANS64.TRYWAIT P1, [R4+URZ+0xa0], R5 ;  /* 0x0000a005040075a7 */ /* 0x0044e400080211ff */
[----:B---3--:R-:W-:Y:S05]  /*ac20*/  @!P1 NANOSLEEP.SYNCS 0x989680 ;  /* 0x009896800000995d */ /* 0x008fea0003900000 */
[----:B------:R-:W3:Y:S02]  /*ac30*/  @!P1 SYNCS.PHASECHK.TRANS64 P1, [R4+URZ+0xa0], R5 ;  /* 0x0000a005040095a7 */ /* 0x000ee400080210ff */
[----:B---3--:R-:W-:Y:S05]  /*ac40*/  @!P1 BRA `(.L_x_132) ;  /* 0xfffffffc00f09947 */ /* 0x008fea000383ffff */
[----:B------:R-:W-:Y:S05]  /*ac50*/  BRA `(.L_x_133) ;  /* 0xffffffac00847947 */ /* 0x000fea000383ffff */
.L_x_56:
[----:B------:R-:W-:-:S07]  /*ac60*/  MOV R2, UR23 ;  /* 0x0000001700027c02 */ /* 0x000fce0008000f00 */
.L_x_134:
[----:B--2---:R2:W3:Y:S02]  /*ac70*/  SYNCS.PHASECHK.TRANS64.TRYWAIT P0, [R2+URZ+0xa0], R5 ;  /* 0x0000a005020075a7 */ /* 0x0044e400080011ff */
[----:B---3--:R-:W-:Y:S05]  /*ac80*/  @!P0 NANOSLEEP.SYNCS 0x989680 ;  /* 0x009896800000895d */ /* 0x008fea0003900000 */
[----:B------:R-:W3:Y:S02]  /*ac90*/  @!P0 SYNCS.PHASECHK.TRANS64 P0, [R2+URZ+0xa0], R5 ;  /* 0x0000a005020085a7 */ /* 0x000ee400080010ff */
[----:B---3--:R-:W-:Y:S05]  /*aca0*/  @!P0 BRA `(.L_x_134) ;  /* 0xfffffffc00f08947 */ /* 0x008fea000383ffff */
[----:B------:R-:W-:Y:S05]  /*acb0*/  BRA `(.L_x_135) ;  /* 0xffffffb400347947 */ /* 0x000fea000383ffff */
.L_x_57:
[----:B------:R-:W-:-:S07]  /*acc0*/  MOV R5, UR28 ;  /* 0x0000001c00057c02 */ /* 0x000fce0008000f00 */
.L_x_136:
[----:B--2---:R2:W3:Y:S02]  /*acd0*/  SYNCS.PHASECHK.TRANS64.TRYWAIT P0, [R5+URZ+0xc0], R2 ;  /* 0x0000c002050075a7 */ /* 0x0044e400080011ff */
[----:B---3--:R-:W-:Y:S05]  /*ace0*/  @!P0 NANOSLEEP.SYNCS 0x989680 ;  /* 0x009896800000895d */ /* 0x008fea0003900000 */
[----:B------:R-:W3:Y:S02]  /*acf0*/  @!P0 SYNCS.PHASECHK.TRANS64 P0, [R5+URZ+0xc0], R2 ;  /* 0x0000c002050085a7 */ /* 0x000ee400080010ff */
[----:B---3--:R-:W-:Y:S05]  /*ad00*/  @!P0 BRA `(.L_x_136) ;  /* 0xfffffffc00f08947 */ /* 0x008fea000383ffff */
[----:B------:R-:W-:Y:S05]  /*ad10*/  BRA `(.L_x_137) ;  /* 0xffffffb400507947 */ /* 0x000fea000383ffff */
.L_x_60:
[----:B--2---:R-:W-:Y:S07]  /*ad20*/  MOV R2, UR21 ;  /* 0x0000001500027c02 */ /* 0x004fee0008000f00 */
.L_x_138:
[----:B--2---:R2:W3:Y:S02]  /*ad30*/  SYNCS.PHASECHK.TRANS64.TRYWAIT P0, [R2+URZ], R5 ;  /* 0x00000005020075a7 */ /* 0x0044e400080011ff */
[----:B---3--:R-:W-:Y:S05]  /*ad40*/  @!P0 NANOSLEEP.SYNCS 0x989680 ;  /* 0x009896800000895d */ /* 0x008fea0003900000 */
[----:B------:R-:W3:Y:S02]  /*ad50*/  @!P0 SYNCS.PHASECHK.TRANS64 P0, [R2+URZ], R5 ;  /* 0x00000005020085a7 */ /* 0x000ee400080010ff */
[----:B---3--:R-:W-:Y:S05]  /*ad60*/  @!P0 BRA `(.L_x_138) ;  /* 0xfffffffc00f08947 */ /* 0x008fea000383ffff */
[----:B------:R-:W-:Y:S05]  /*ad70*/  BRA `(.L_x_59) ;  /* 0xffffffb400747947 */ /* 0x000fea000383ffff */
.L_x_63:
[----:B------:R-:W-:-:S07]  /*ad80*/  MOV R2, UR4 ;  /* 0x0000000400027c02 */ /* 0x000fce0008000f00 */
.L_x_139:
[----:B--2---:R2:W4:Y:S02]  /*ad90*/  SYNCS.PHASECHK.TRANS64.TRYWAIT P0, [R2+URZ], R3 ;  /* 0x00000003020075a7 */ /* 0x00452400080011ff */
[----:B----4-:R-:W-:Y:S05]  /*ada0*/  @!P0 NANOSLEEP.SYNCS 0x989680 ;  /* 0x009896800000895d */ /* 0x010fea0003900000 */
[----:B------:R-:W4:Y:S02]  /*adb0*/  @!P0 SYNCS.PHASECHK.TRANS64 P0, [R2+URZ], R3 ;  /* 0x00000003020085a7 */ /* 0x000f2400080010ff */
[----:B----4-:R-:W-:Y:S05]  /*adc0*/  @!P0 BRA `(.L_x_139) ;  /* 0xfffffffc00f08947 */ /* 0x010fea000383ffff */
[----:B------:R-:W-:Y:S05]  /*add0*/  BRA `(.L_x_140) ;  /* 0xffffffb800cc7947 */ /* 0x000fea000383ffff */
.L_x_64:
[----:B------:R-:W-:-:S07]  /*ade0*/  MOV R2, UR4 ;  /* 0x0000000400027c02 */ /* 0x000fce0008000f00 */
.L_x_141:
[----:B--2---:R2:W3:Y:S02]  /*adf0*/  SYNCS.PHASECHK.TRANS64.TRYWAIT P0, [R2+URZ], R3 ;  /* 0x00000003020075a7 */ /* 0x0044e400080011ff */
[----:B---3--:R-:W-:Y:S05]  /*ae00*/  @!P0 NANOSLEEP.SYNCS 0x989680 ;  /* 0x009896800000895d */ /* 0x008fea0003900000 */
[----:B------:R-:W3:Y:S02]  /*ae10*/  @!P0 SYNCS.PHASECHK.TRANS64 P0, [R2+URZ], R3 ;  /* 0x00000003020085a7 */ /* 0x000ee400080010ff */
[----:B---3--:R-:W-:Y:S05]  /*ae20*/  @!P0 BRA `(.L_x_141) ;  /* 0xfffffffc00f08947 */ /* 0x008fea000383ffff */
[----:B------:R-:W-:Y:S05]  /*ae30*/  BRA `(.L_x_142) ;  /* 0xffffffb800d87947 */ /* 0x000fea000383ffff */
.L_x_69:
[----:B------:R-:W-:Y:S07]  /*ae40*/  MOV R0, UR24 ;  /* 0x0000001800007c02 */ /* 0x000fee0008000f00 */
.L_x_143:
[----:B--2---:R2:W4:Y:S02]  /*ae50*/  SYNCS.PHASECHK.TRANS64.TRYWAIT P0, [R0+URZ+0xa0], R5 ;  /* 0x0000a005000075a7 */ /* 0x00452400080011ff */
[----:B----4-:R-:W-:Y:S05]  /*ae60*/  @!P0 NANOSLEEP.SYNCS 0x989680 ;  /* 0x009896800000895d */ /* 0x010fea0003900000 */
[----:B------:R-:W4:Y:S02]  /*ae70*/  @!P0 SYNCS.PHASECHK.TRANS64 P0, [R0+URZ+0xa0], R5 ;  /* 0x0000a005000085a7 */ /* 0x000f2400080010ff */
[----:B----4-:R-:W-:Y:S05]  /*ae80*/  @!P0 BRA `(.L_x_143) ;  /* 0xfffffffc00f08947 */ /* 0x010fea000383ffff */
[----:B------:R-:W-:Y:S05]  /*ae90*/  BRA `(.L_x_144) ;  /* 0xffffffc0000c7947 */ /* 0x000fea000383ffff */
.L_x_72:
[----:B------:R-:W-:Y:S07]  /*aea0*/  MOV R0, UR24 ;  /* 0x0000001800007c02 */ /* 0x000fee0008000f00 */
.L_x_145:
[----:B--2---:R2:W4:Y:S02]  /*aeb0*/  SYNCS.PHASECHK.TRANS64.TRYWAIT P2, [R0+URZ+0x98], R13 ;  /* 0x0000980d000075a7 */ /* 0x00452400080411ff */
[----:B----4-:R-:W-:Y:S05]  /*aec0*/  @!P2 NANOSLEEP.SYNCS 0x989680 ;  /* 0x009896800000a95d */ /* 0x010fea0003900000 */
[----:B------:R-:W4:Y:S02]  /*aed0*/  @!P2 SYNCS.PHASECHK.TRANS64 P2, [R0+URZ+0x98], R13 ;  /* 0x0000980d0000a5a7 */ /* 0x000f2400080410ff */
[----:B----4-:R-:W-:Y:S05]  /*aee0*/  @!P2 BRA `(.L_x_145) ;  /* 0xfffffffc00f0a947 */ /* 0x010fea000383ffff */
[----:B------:R-:W-:Y:S05]  /*aef0*/  BRA `(.L_x_71) ;  /* 0xffffffc4006c7947 */ /* 0x000fea000383ffff */
.L_x_75:
[----:B------:R-:W-:Y:S07]  /*af00*/  MOV R0, UR4 ;  /* 0x0000000400007c02 */ /* 0x000fee0008000f00 */
.L_x_146:
[----:B--2---:R2:W3:Y:S02]  /*af10*/  SYNCS.PHASECHK.TRANS64.TRYWAIT P1, [R0+URZ+0x78], R13 ;  /* 0x0000780d000075a7 */ /* 0x0044e400080211ff */
[----:B---3--:R-:W-:Y:S05]  /*af20*/  @!P1 NANOSLEEP.SYNCS 0x989680 ;  /* 0x009896800000995d */ /* 0x008fea0003900000 */
[----:B------:R-:W3:Y:S02]  /*af30*/  @!P1 SYNCS.PHASECHK.TRANS64 P1, [R0+URZ+0x78], R13 ;  /* 0x0000780d000095a7 */ /* 0x000ee400080210ff */
[----:B---3--:R-:W-:Y:S05]  /*af40*/  @!P1 BRA `(.L_x_146) ;  /* 0xfffffffc00f09947 */ /* 0x008fea000383ffff */
[----:B------:R-:W-:Y:S05]  /*af50*/  BRA `(.L_x_147) ;  /* 0xffffffc800047947 */ /* 0x000fea000383ffff */
.L_x_76:
[----:B------:R-:W-:Y:S07]  /*af60*/  MOV R5, UR5 ;  /* 0x0000000500057c02 */ /* 0x000fee0008000f00 */
.L_x_148:
[----:B--2---:R2:W3:Y:S02]  /*af70*/  SYNCS.PHASECHK.TRANS64.TRYWAIT P0, [R5+URZ+0x78], R12 ;  /* 0x0000780c050075a7 */ /* 0x0044e400080011ff */
[----:B---3--:R-:W-:Y:S05]  /*af80*/  @!P0 NANOSLEEP.SYNCS 0x989680 ;  /* 0x009896800000895d */ /* 0x008fea0003900000 */
[----:B------:R-:W3:Y:S02]  /*af90*/  @!P0 SYNCS.PHASECHK.TRANS64 P0, [R5+URZ+0x78], R12 ;  /* 0x0000780c050085a7 */ /* 0x000ee400080010ff */
[----:B---3--:R-:W-:Y:S05]  /*afa0*/  @!P0 BRA `(.L_x_148) ;  /* 0xfffffffc00f08947 */ /* 0x008fea000383ffff */
[----:B------:R-:W-:Y:S05]  /*afb0*/  BRA `(.L_x_149) ;  /* 0xffffffc8006c7947 */ /* 0x000fea000383ffff */
.L_x_78:
[----:B------:R-:W-:-:S07]  /*afc0*/  MOV R0, UR4 ;  /* 0x0000000400007c02 */ /* 0x000fce0008000f00 */
.L_x_150:
[----:B--2---:R2:W3:Y:S02]  /*afd0*/  SYNCS.PHASECHK.TRANS64.TRYWAIT P0, [R0+URZ], R3 ;  /* 0x00000003000075a7 */ /* 0x0044e400080011ff */
[----:B---3--:R-:W-:Y:S05]  /*afe0*/  @!P0 NANOSLEEP.SYNCS 0x989680 ;  /* 0x009896800000895d */ /* 0x008fea0003900000 */
[----:B------:R-:W3:Y:S02]  /*aff0*/  @!P0 SYNCS.PHASECHK.TRANS64 P0, [R0+URZ], R3 ;  /* 0x00000003000085a7 */ /* 0x000ee400080010ff */
[----:B---3--:R-:W-:Y:S05]  /*b000*/  @!P0 BRA `(.L_x_150) ;  /* 0xfffffffc00f08947 */ /* 0x008fea000383ffff */
[----:B------:R-:W-:Y:S05]  /*b010*/  BRA `(.L_x_151) ;  /* 0xffffffc800f07947 */ /* 0x000fea000383ffff */
.L_x_79:
[----:B------:R-:W-:-:S07]  /*b020*/  MOV R0, UR5 ;  /* 0x0000000500007c02 */ /* 0x000fce0008000f00 */
.L_x_152:
[----:B--2---:R2:W3:Y:S02]  /*b030*/  SYNCS.PHASECHK.TRANS64.TRYWAIT P0, [R0+URZ], R3 ;  /* 0x00000003000075a7 */ /* 0x0044e400080011ff */
[----:B---3--:R-:W-:Y:S05]  /*b040*/  @!P0 NANOSLEEP.SYNCS 0x989680 ;  /* 0x009896800000895d */ /* 0x008fea0003900000 */
[----:B------:R-:W3:Y:S02]  /*b050*/  @!P0 SYNCS.PHASECHK.TRANS64 P0, [R0+URZ], R3 ;  /* 0x00000003000085a7 */ /* 0x000ee400080010ff */
[----:B---3--:R-:W-:Y:S05]  /*b060*/  @!P0 BRA `(.L_x_152) ;  /* 0xfffffffc00f08947 */ /* 0x008fea000383ffff */
[----:B------:R-:W-:Y:S05]  /*b070*/  BRA `(.L_x_153) ;  /* 0xffffffc800fc7947 */ /* 0x000fea000383ffff */
.L_x_81:
[----:B------:R-:W-:Y:S07]  /*b080*/  MOV R0, UR45 ;  /* 0x0000002d00007c02 */ /* 0x000fee0008000f00 */
.L_x_154:
[----:B-1----:R1:W2:Y:S02]  /*b090*/  SYNCS.PHASECHK.TRANS64.TRYWAIT P0, [R0+URZ+0xa0], R3 ;  /* 0x0000a003000075a7 */ /* 0x0022a400080011ff */
[----:B--2---:R-:W-:Y:S05]  /*b0a0*/  @!P0 NANOSLEEP.SYNCS 0x989680 ;  /* 0x009896800000895d */ /* 0x004fea0003900000 */
[----:B------:R-:W2:Y:S02]  /*b0b0*/  @!P0 SYNCS.PHASECHK.TRANS64 P0, [R0+URZ+0xa0], R3 ;  /* 0x0000a003000085a7 */ /* 0x000ea400080010ff */
[----:B--2---:R-:W-:Y:S05]  /*b0c0*/  @!P0 BRA `(.L_x_154) ;  /* 0xfffffffc00f08947 */ /* 0x004fea000383ffff */
[----:B------:R-:W-:Y:S05]  /*b0d0*/  BRA `(.L_x_155) ;  /* 0xffffffcc00f87947 */ /* 0x000fea000383ffff */
.L_x_91:
[----:B-1----:R1:W3:Y:S02]  /*b0e0*/  SYNCS.PHASECHK.TRANS64.TRYWAIT P1, [R3+URZ+0x60], R2 ;  /* 0x00006002030075a7 */ /* 0x0022e400080211ff */
[----:B---3--:R-:W-:Y:S05]  /*b0f0*/  @!P1 NANOSLEEP.SYNCS 0x989680 ;  /* 0x009896800000995d */ /* 0x008fea0003900000 */
[----:B------:R-:W3:Y:S02]  /*b100*/  @!P1 SYNCS.PHASECHK.TRANS64 P1, [R3+URZ+0x60], R2 ;  /* 0x00006002030095a7 */ /* 0x000ee400080210ff */
[----:B---3--:R-:W-:Y:S05]  /*b110*/  @!P1 BRA `(.L_x_91) ;  /* 0xfffffffc00f09947 */ /* 0x008fea000383ffff */
[----:B------:R-:W-:Y:S05]  /*b120*/  BRA `(.L_x_90) ;  /* 0xffffffdc00b47947 */ /* 0x000fea000383ffff */
.L_x_93:
[----:B---3--:R3:W4:Y:S02]  /*b130*/  SYNCS.PHASECHK.TRANS64.TRYWAIT P0, [R79+URZ+0xb0], R0 ;  /* 0x0000b0004f0075a7 */ /* 0x00872400080011ff */
[----:B----4-:R-:W-:Y:S05]  /*b140*/  @!P0 NANOSLEEP.SYNCS 0x989680 ;  /* 0x009896800000895d */ /* 0x010fea0003900000 */
[----:B------:R-:W4:Y:S02]  /*b150*/  @!P0 SYNCS.PHASECHK.TRANS64 P0, [R79+URZ+0xb0], R0 ;  /* 0x0000b0004f0085a7 */ /* 0x000f2400080010ff */
[----:B----4-:R-:W-:Y:S05]  /*b160*/  @!P0 BRA `(.L_x_93) ;  /* 0xfffffffc00f08947 */ /* 0x010fea000383ffff */
[----:B------:R-:W-:Y:S05]  /*b170*/  BRA `(.L_x_92) ;  /* 0xffffffe0002c7947 */ /* 0x000fea000383ffff */
.L_x_104:
[----:B-1----:R1:W2:Y:S02]  /*b180*/  SYNCS.PHASECHK.TRANS64.TRYWAIT P0, [R3+URZ+0x60], R34 ;  /* 0x00006022030075a7 */ /* 0x0022a400080011ff */
[----:B--2---:R-:W-:Y:S05]  /*b190*/  @!P0 NANOSLEEP.SYNCS 0x989680 ;  /* 0x009896800000895d */ /* 0x004fea0003900000 */
[----:B------:R-:W2:Y:S02]  /*b1a0*/  @!P0 SYNCS.PHASECHK.TRANS64 P0, [R3+URZ+0x60], R34 ;  /* 0x00006022030085a7 */ /* 0x000ea400080010ff */
[----:B--2---:R-:W-:Y:S05]  /*b1b0*/  @!P0 BRA `(.L_x_104) ;  /* 0xfffffffc00f08947 */ /* 0x004fea000383ffff */
[----:B------:R-:W-:Y:S05]  /*b1c0*/  BRA `(.L_x_103) ;  /* 0xffffffe800807947 */ /* 0x000fea000383ffff */
        .weak           $__internal_0_$__cuda_sm10x_tcgen05_guardrail_trap_col_being_dealloced_not_returned_by_alloc
        .type           $__internal_0_$__cuda_sm10x_tcgen05_guardrail_trap_col_being_dealloced_not_returned_by_alloc,@function
        .size           $__internal_0_$__cuda_sm10x_tcgen05_guardrail_trap_col_being_dealloced_not_returned_by_alloc,($__internal_1_$__cuda_sm10x_tcgen05_guardrail_trap_phase_invalid_during_alloc - $__internal_0_$__cuda_sm10x_tcgen05_guardrail_trap_col_being_dealloced_not_returned_by_alloc)
$__internal_0_$__cuda_sm10x_tcgen05_guardrail_trap_col_being_dealloced_not_returned_by_alloc:
[----:B------:R-:W-:Y:S05]  /*b1d0*/  BPT.TRAP 0x1 ;  /* 0x000000040000795c */ /* 0x000fea0000300000 */
[----:B------:R-:W-:-:S04]  /*b1e0*/  MOV R3, 0x0 ;  /* 0x0000000000037802 */ /* 0x000fc80000000f00 */
[----:B------:R-:W-:Y:S05]  /*b1f0*/  RET.REL.NODEC R2 `(_ZN7cutlass13device_kernelINS_4conv6kernel13ConvUniversalINS1_16ConvProblemShapeILNS1_8OperatorE0ELi2EEENS1_10collective14CollectiveConvINS1_47MainloopSm100TmaUmmaWarpSpecializedImplicitGemmILS5_0ELi6ELi2ELi1ELi2EN4cute5tupleIJNSA_1CILi2EEENSC_ILi1EEESE_EEEEENSB_IJNSC_ILi64EEESH_NSB_IJSH_EEEEEENS_10tfloat32_tESK_NSA_8TiledMMAINSA_8MMA_AtomIJNSA_17SM100_MMA_TF32_SSISK_SK_fLi64ELi64ELNSA_4UMMA5MajorE0ELSP_0ELNSO_7ScaleInE0ELSQ_0EEEEEENSA_6LayoutINSB_IJSE_SE_SE_EEENSB_IJNSC_ILi0EEESV_SV_EEEEENSB_IJNSA_10UnderscoreESY_SY_EEEEENS7_6detail27Sm100ImplicitGemmTileTraitsINSA_20SM90_TMA_LOAD_IM2COLENSA_14ComposedLayoutINSA_7SwizzleILi3ELi4ELi3EEENSA_18smem_ptr_flag_bitsILi32EEENST_INSB_IJNSC_ILi8EEENSC_ILi32EEEEEENSB_IJS1A_SE_EEEEEEEvEENS12_INSA_23SM90_TMA_LOAD_MULTICASTES1E_vEEEENS_8epilogue10collective18CollectiveEpilogueINS1J_23Sm100TmaWarpSpecializedILi3ELi2ELi16ELb1ELb0EEEJSJ_NSB_IJNST_ISH_SE_EENST_IS1A_SE_EEEEESK_NSB_IJNSB_IJlllEEESE_SV_EEESK_S1S_NS1J_6fusion15FusionCallbacksIS1N_NS1T_17LinearCombinationISK_fSK_fLNS_15FloatRoundStyleE2EEESJ_S1Q_JEEENSA_5SM1004TMEM4LOAD26SM100_TMEM_LOAD_16dp128b8xES13_S1E_NSA_17SM75_U32x4_LDSM_NENSA_21SM90_TMA_STORE_IM2COLES1E_NSA_17SM90_U32x4_STSM_NENSA_39AutoVectorizingCopyWithAssumedAlignmentILi128EEEEEEvvEEEEvNT_6ParamsE) ;  /* 0xffffff4c02807950 */ /* 0x000fea0003c3ffff */
        .weak           $__internal_1_$__cuda_sm10x_tcgen05_guardrail_trap_phase_invalid_during_alloc
        .type           $__internal_1_$__cuda_sm10x_tcgen05_guardrail_trap_phase_invalid_during_alloc,@function
        .size           $__internal_1_$__cuda_sm10x_tcgen05_guardrail_trap_phase_invalid_during_alloc,($__internal_2_$__cuda_sm10x_tcgen05_guardrail_trap_unallocated_columns_being_dealloced - $__internal_1_$__cuda_sm10x_tcgen05_guardrail_trap_phase_invalid_during_alloc)
$__internal_1_$__cuda_sm10x_tcgen05_guardrail_trap_phase_invalid_during_alloc:
[----:B------:R-:W-:Y:S05]  /*b200*/  BPT.TRAP 0x1 ;  /* 0x000000040000795c */ /* 0x000fea0000300000 */
[----:B------:R-:W-:-:S04]  /*b210*/  HFMA2 R5, -RZ, RZ, 0, 0 ;  /* 0x00000000ff057431 */ /* 0x000fc800000001ff */
[----:B------:R-:W-:Y:S05]  /*b220*/  RET.REL.NODEC R4 `(_ZN7cutlass13device_kernelINS_4conv6kernel13ConvUniversalINS1_16ConvProblemShapeILNS1_8OperatorE0ELi2EEENS1_10collective14CollectiveConvINS1_47MainloopSm100TmaUmmaWarpSpecializedImplicitGemmILS5_0ELi6ELi2ELi1ELi2EN4cute5tupleIJNSA_1CILi2EEENSC_ILi1EEESE_EEEEENSB_IJNSC_ILi64EEESH_NSB_IJSH_EEEEEENS_10tfloat32_tESK_NSA_8TiledMMAINSA_8MMA_AtomIJNSA_17SM100_MMA_TF32_SSISK_SK_fLi64ELi64ELNSA_4UMMA5MajorE0ELSP_0ELNSO_7ScaleInE0ELSQ_0EEEEEENSA_6LayoutINSB_IJSE_SE_SE_EEENSB_IJNSC_ILi0EEESV_SV_EEEEENSB_IJNSA_10UnderscoreESY_SY_EEEEENS7_6detail27Sm100ImplicitGemmTileTraitsINSA_20SM90_TMA_LOAD_IM2COLENSA_14ComposedLayoutINSA_7SwizzleILi3ELi4ELi3EEENSA_18smem_ptr_flag_bitsILi32EEENST_INSB_IJNSC_ILi8EEENSC_ILi32EEEEEENSB_IJS1A_SE_EEEEEEEvEENS12_INSA_23SM90_TMA_LOAD_MULTICASTES1E_vEEEENS_8epilogue10collective18CollectiveEpilogueINS1J_23Sm100TmaWarpSpecializedILi3ELi2ELi16ELb1ELb0EEEJSJ_NSB_IJNST_ISH_SE_EENST_IS1A_SE_EEEEESK_NSB_IJNSB_IJlllEEESE_SV_EEESK_S1S_NS1J_6fusion15FusionCallbacksIS1N_NS1T_17LinearCombinationISK_fSK_fLNS_15FloatRoundStyleE2EEESJ_S1Q_JEEENSA_5SM1004TMEM4LOAD26SM100_TMEM_LOAD_16dp128b8xES13_S1E_NSA_17SM75_U32x4_LDSM_NENSA_21SM90_TMA_STORE_IM2COLES1E_NSA_17SM90_U32x4_STSM_NENSA_39AutoVectorizingCopyWithAssumedAlignmentILi128EEEEEEvvEEEEvNT_6ParamsE) ;  /* 0xffffff4c04747950 */ /* 0x000fea0003c3ffff */
        .weak           $__internal_2_$__cuda_sm10x_tcgen05_guardrail_trap_unallocated_columns_being_dealloced
        .type           $__internal_2_$__cuda_sm10x_tcgen05_guardrail_trap_unallocated_columns_being_dealloced,@function
        .size           $__internal_2_$__cuda_sm10x_tcgen05_guardrail_trap_unallocated_columns_being_dealloced,(.L_x_157 - $__internal_2_$__cuda_sm10x_tcgen05_guardrail_trap_unallocated_columns_being_dealloced)
$__internal_2_$__cuda_sm10x_tcgen05_guardrail_trap_unallocated_columns_being_dealloced:
[----:B------:R-:W-:Y:S05]  /*b230*/  BPT.TRAP 0x1 ;  /* 0x000000040000795c */ /* 0x000fea0000300000 */
[----:B------:R-:W-:-:S04]  /*b240*/  MOV R3, 0x0 ;  /* 0x0000000000037802 */ /* 0x000fc80000000f00 */
[----:B------:R-:W-:Y:S05]  /*b250*/  RET.REL.NODEC R2 `(_ZN7cutlass13device_kernelINS_4conv6kernel13ConvUniversalINS1_16ConvProblemShapeILNS1_8OperatorE0ELi2EEENS1_10collective14CollectiveConvINS1_47MainloopSm100TmaUmmaWarpSpecializedImplicitGemmILS5_0ELi6ELi2ELi1ELi2EN4cute5tupleIJNSA_1CILi2EEENSC_ILi1EEESE_EEEEENSB_IJNSC_ILi64EEESH_NSB_IJSH_EEEEEENS_10tfloat32_tESK_NSA_8TiledMMAINSA_8MMA_AtomIJNSA_17SM100_MMA_TF32_SSISK_SK_fLi64ELi64ELNSA_4UMMA5MajorE0ELSP_0ELNSO_7ScaleInE0ELSQ_0EEEEEENSA_6LayoutINSB_IJSE_SE_SE_EEENSB_IJNSC_ILi0EEESV_SV_EEEEENSB_IJNSA_10UnderscoreESY_SY_EEEEENS7_6detail27Sm100ImplicitGemmTileTraitsINSA_20SM90_TMA_LOAD_IM2COLENSA_14ComposedLayoutINSA_7SwizzleILi3ELi4ELi3EEENSA_18smem_ptr_flag_bitsILi32EEENST_INSB_IJNSC_ILi8EEENSC_ILi32EEEEEENSB_IJS1A_SE_EEEEEEEvEENS12_INSA_23SM90_TMA_LOAD_MULTICASTES1E_vEEEENS_8epilogue10collective18CollectiveEpilogueINS1J_23Sm100TmaWarpSpecializedILi3ELi2ELi16ELb1ELb0EEEJSJ_NSB_IJNST_ISH_SE_EENST_IS1A_SE_EEEEESK_NSB_IJNSB_IJlllEEESE_SV_EEESK_S1S_NS1J_6fusion15FusionCallbacksIS1N_NS1T_17LinearCombinationISK_fSK_fLNS_15FloatRoundStyleE2EEESJ_S1Q_JEEENSA_5SM1004TMEM4LOAD26SM100_TMEM_LOAD_16dp128b8xES13_S1E_NSA_17SM75_U32x4_LDSM_NENSA_21SM90_TMA_STORE_IM2COLES1E_NSA_17SM90_U32x4_STSM_NENSA_39AutoVectorizingCopyWithAssumedAlignmentILi128EEEEEEvvEEEEvNT_6ParamsE) ;  /* 0xffffff4c02687950 */ /* 0x000fea0003c3ffff */
.L_x_156:
[----:B------:R-:W-:-:S00]  /*b260*/  BRA `(.L_x_156) ;  /* 0xfffffffc00fc7947 */ /* 0x000fc0000383ffff */
[----:B------:R-:W-:-:S00]  /*b270*/  NOP ;  /* 0x0000000000007918 */ /* 0x000fc00000000000 */
        /* <DEDUP_REMOVED lines=8> */
.L_x_157:


//--------------------- .nv.global.init           --------------------------
	.section	.nv.global.init,"aw",@progbits
.nv.global.init:
	.type		$str$29,@object
	.size		$str$29,($str$30 - $str$29)
$str$29:
        /*0000*/ 	.byte	0x28, 0x61, 0x64, 0x64, 0x72, 0x65, 0x73, 0x73, 0x20, 0x26, 0x20, 0x6d, 0x61, 0x73, 0x6b, 0x29
        /*0010*/ 	.byte	0x20, 0x3d, 0x3d, 0x20, 0x30, 0x00
	.type		$str$30,@object
	.size		$str$30,($str$28 - $str$30)
$str$30:
        /*0016*/ 	.byte	0x2f, 0x74, 0x6d, 0x70, 0x2f, 0x63, 0x75, 0x74, 0x6c, 0x61, 0x73, 0x73, 0x5f, 0x73, 0x77, 0x65
        /*0026*/ 	.byte	0x65, 0x70, 0x5f, 0x73, 0x72, 0x63, 0x2f, 0x69, 0x6e, 0x63, 0x6c, 0x75, 0x64, 0x65, 0x2f, 0x63
        /*0036*/ 	.byte	0x75, 0x74, 0x65, 0x2f, 0x70, 0x6f, 0x69, 0x6e, 0x74, 0x65, 0x72, 0x5f, 0x66, 0x6c, 0x61, 0x67
        /*0046*/ 	.byte	0x67, 0x65, 0x64, 0x2e, 0x68, 0x70, 0x70, 0x00
	.type		$str$28,@object
	.size		$str$28,($str$27 - $str$28)
$str$28:
        /*004e*/ 	.byte	0x2f, 0x74, 0x6d, 0x70, 0x2f, 0x63, 0x75, 0x74, 0x6c, 0x61, 0x73, 0x73, 0x5f, 0x73, 0x77, 0x65
        /*005e*/ 	.byte	0x65, 0x70, 0x5f, 0x73, 0x72, 0x63, 0x2f, 0x69, 0x6e, 0x63, 0x6c, 0x75, 0x64, 0x65, 0x2f, 0x63
        /*006e*/ 	.byte	0x75, 0x74, 0x65, 0x2f, 0x61, 0x74, 0x6f, 0x6d, 0x2f, 0x63, 0x6f, 0x70, 0x79, 0x5f, 0x74, 0x72
        /*007e*/ 	.byte	0x61, 0x69, 0x74, 0x73, 0x5f, 0x73, 0x6d, 0x31, 0x30, 0x30, 0x2e, 0x68, 0x70, 0x70, 0x00
	.type		$str$27,@object
	.size		$str$27,(__unnamed_1 - $str$27)
$str$27:
        /*008d*/ 	.byte	0x28, 0x28, 0x75, 0x69, 0x6e, 0x74, 0x33, 0x32, 0x5f, 0x74, 0x28, 0x74, 0x68, 0x72, 0x65, 0x61
        /*009d*/ 	.byte	0x64, 0x49, 0x64, 0x78, 0x2e, 0x78, 0x29, 0x20, 0x2f, 0x20, 0x33, 0x32, 0x29, 0x20, 0x25, 0x20
        /*00ad*/ 	.byte	0x34, 0x29, 0x20, 0x3d, 0x3d, 0x20, 0x28, 0x28, 0x28, 0x74, 0x6d, 0x65, 0x6d, 0x5f, 0x61, 0x64
        /*00bd*/ 	.byte	0x64, 0x72, 0x20, 0x3e, 0x3e, 0x20, 0x31, 0x36, 0x29, 0x20, 0x2f, 0x20, 0x33, 0x32, 0x29, 0x20
        /*00cd*/ 	.byte	0x25, 0x20, 0x34, 0x29, 0x00
	.type		__unnamed_1,@object
	.size		__unnamed_1,(__unnamed_2 - __unnamed_1)
__unnamed_1:
        /*00d2*/ 	.byte	0x61, 0x75, 0x74, 0x6f, 0x20, 0x63, 0x75, 0x74, 0x65, 0x3a, 0x3a, 0x61, 0x73, 0x5f, 0x70, 0x6f
        /* <DEDUP_REMOVED lines=24> */
        /*0262*/ 	.byte	0x30, 0x34, 0x38, 0x3e, 0x3e, 0x3e, 0x3e, 0x5d, 0x00
	.type		__unnamed_2,@object
	.size		__unnamed_2,(.L_2 - __unnamed_2)
__unnamed_2:
        /* <DEDUP_REMOVED lines=45> */
        /*053b*/ 	.byte	0x3e, 0x3e, 0x3e, 0x5d, 0x00
.L_2:


//--------------------- .nv.shared._ZN7cutlass13device_kernelINS_4conv6kernel13ConvUniversalINS1_16ConvProblemShapeILNS1_8OperatorE0ELi2EEENS1_10collective14CollectiveConvINS1_47MainloopSm100TmaUmmaWarpSpecializedImplicitGemmILS5_0ELi6ELi2ELi1ELi2EN4cute5tupleIJNSA_1CILi2EEENSC_ILi1EEESE_EEEEENSB_IJNSC_ILi64EEESH_NSB_IJSH_EEEEEENS_10tfloat32_tESK_NSA_8TiledMMAINSA_8MMA_AtomIJNSA_17SM100_MMA_TF32_SSISK_SK_fLi64ELi64ELNSA_4UMMA5MajorE0ELSP_0ELNSO_7ScaleInE0ELSQ_0EEEEEENSA_6LayoutINSB_IJSE_SE_SE_EEENSB_IJNSC_ILi0EEESV_SV_EEEEENSB_IJNSA_10UnderscoreESY_SY_EEEEENS7_6detail27Sm100ImplicitGemmTileTraitsINSA_20SM90_TMA_LOAD_IM2COLENSA_14ComposedLayoutINSA_7SwizzleILi3ELi4ELi3EEENSA_18smem_ptr_flag_bitsILi32EEENST_INSB_IJNSC_ILi8EEENSC_ILi32EEEEEENSB_IJS1A_SE_EEEEEEEvEENS12_INSA_23SM90_TMA_LOAD_MULTICASTES1E_vEEEENS_8epilogue10collective18CollectiveEpilogueINS1J_23Sm100TmaWarpSpecializedILi3ELi2ELi16ELb1ELb0EEEJSJ_NSB_IJNST_ISH_SE_EENST_IS1A_SE_EEEEESK_NSB_IJNSB_IJlllEEESE_SV_EEESK_S1S_NS1J_6fusion15FusionCallbacksIS1N_NS1T_17LinearCombinationISK_fSK_fLNS_15FloatRoundStyleE2EEESJ_S1Q_JEEENSA_5SM1004TMEM4LOAD26SM100_TMEM_LOAD_16dp128b8xES13_S1E_NSA_17SM75_U32x4_LDSM_NENSA_21SM90_TMA_STORE_IM2COLES1E_NSA_17SM90_U32x4_STSM_NENSA_39AutoVectorizingCopyWithAssumedAlignmentILi128EEEEEEvvEEEEvNT_6ParamsE --------------------------
	.section	.nv.shared._ZN7cutlass13device_kernelINS_4conv6kernel13ConvUniversalINS1_16ConvProblemShapeILNS1_8OperatorE0ELi2EEENS1_10collective14CollectiveConvINS1_47MainloopSm100TmaUmmaWarpSpecializedImplicitGemmILS5_0ELi6ELi2ELi1ELi2EN4cute5tupleIJNSA_1CILi2EEENSC_ILi1EEESE_EEEEENSB_IJNSC_ILi64EEESH_NSB_IJSH_EEEEEENS_10tfloat32_tESK_NSA_8TiledMMAINSA_8MMA_AtomIJNSA_17SM100_MMA_TF32_SSISK_SK_fLi64ELi64ELNSA_4UMMA5MajorE0ELSP_0ELNSO_7ScaleInE0ELSQ_0EEEEEENSA_6LayoutINSB_IJSE_SE_SE_EEENSB_IJNSC_ILi0EEESV_SV_EEEEENSB_IJNSA_10UnderscoreESY_SY_EEEEENS7_6detail27Sm100ImplicitGemmTileTraitsINSA_20SM90_TMA_LOAD_IM2COLENSA_14ComposedLayoutINSA_7SwizzleILi3ELi4ELi3EEENSA_18smem_ptr_flag_bitsILi32EEENST_INSB_IJNSC_ILi8EEENSC_ILi32EEEEEENSB_IJS1A_SE_EEEEEEEvEENS12_INSA_23SM90_TMA_LOAD_MULTICASTES1E_vEEEENS_8epilogue10collective18CollectiveEpilogueINS1J_23Sm100TmaWarpSpecializedILi3ELi2ELi16ELb1ELb0EEEJSJ_NSB_IJNST_ISH_SE_EENST_IS1A_SE_EEEEESK_NSB_IJNSB_IJlllEEESE_SV_EEESK_S1S_NS1J_6fusion15FusionCallbacksIS1N_NS1T_17LinearCombinationISK_fSK_fLNS_15FloatRoundStyleE2EEESJ_S1Q_JEEENSA_5SM1004TMEM4LOAD26SM100_TMEM_LOAD_16dp128b8xES13_S1E_NSA_17SM75_U32x4_LDSM_NENSA_21SM90_TMA_STORE_IM2COLES1E_NSA_17SM90_U32x4_STSM_NENSA_39AutoVectorizingCopyWithAssumedAlignmentILi128EEEEEEvvEEEEvNT_6ParamsE,"aw",@nobits
	.sectionflags	@""
	.align	16
	.zero		1024


//--------------------- .nv.shared.reserved.0     --------------------------
	.section	.nv.shared.reserved.0,"aw",@nobits
	.weak		__nv_reservedSMEM_offset_0_alias
	.size		__nv_reservedSMEM_offset_0_alias, 0, 64
	.other		__nv_reservedSMEM_offset_0_alias,@"STO_CUDA_RESERVED_SHARED STV_DEFAULT"
__nv_reservedSMEM_offset_0_alias:
	.zero		0
.nv.shared.reserved.0:
	.zero		64
	.weak		__nv_reservedSMEM_tcgen05_partition
	.type		__nv_reservedSMEM_tcgen05_partition,@object
	.size		__nv_reservedSMEM_tcgen05_partition,(.L_0 - __nv_reservedSMEM_tcgen05_partition)
__nv_reservedSMEM_tcgen05_partition:
	.zero		32
.L_0:


//--------------------- .nv.global                --------------------------
	.section	.nv.global,"aw",@nobits
.nv.global:
	.type		_ZN39_INTERNAL_680be7a6_4_k_cu_2aa2f2b0_33544cute1_E,@object
	.size		_ZN39_INTERNAL_680be7a6_4_k_cu_2aa2f2b0_33544cute1_E,(_ZN39_INTERNAL_680be7a6_4_k_cu_2aa2f2b0_33544cuda3std3__45__cpo6cbeginE - _ZN39_INTERNAL_680be7a6_4_k_cu_2aa2f2b0_33544cute1_E)
_ZN39_INTERNAL_680be7a6_4_k_cu_2aa2f2b0_33544cute1_E:
	.zero		1
	.type		_ZN39_INTERNAL_680be7a6_4_k_cu_2aa2f2b0_33544cuda3std3__45__cpo6cbeginE,@object
	.size		_ZN39_INTERNAL_680be7a6_4_k_cu_2aa2f2b0_33544cuda3std3__45__cpo6cbeginE,(_ZN39_INTERNAL_680be7a6_4_k_cu_2aa2f2b0_33544cuda3std3__48in_placeE - _ZN39_INTERNAL_680be7a6_4_k_cu_2aa2f2b0_33544cuda3std3__45__cpo6cbeginE)
_ZN39_INTERNAL_680be7a6_4_k_cu_2aa2f2b0_33544cuda3std3__45__cpo6cbeginE:
	.zero		1
	.type		_ZN39_INTERNAL_680be7a6_4_k_cu_2aa2f2b0_33544cuda3std3__48in_placeE,@object
	.size		_ZN39_INTERNAL_680be7a6_4_k_cu_2aa2f2b0_33544cuda3std3__48in_placeE,(_ZN39_INTERNAL_680be7a6_4_k_cu_2aa2f2b0_33544cuda3std6ranges3__45__cpo9iter_moveE - _ZN39_INTERNAL_680be7a6_4_k_cu_2aa2f2b0_33544cuda3std3__48in_placeE)
_ZN39_INTERNAL_680be7a6_4_k_cu_2aa2f2b0_33544cuda3std3__48in_placeE:
	.zero		1
	.type		_ZN39_INTERNAL_680be7a6_4_k_cu_2aa2f2b0_33544cuda3std6ranges3__45__cpo9iter_moveE,@object
	.size		_ZN39_INTERNAL_680be7a6_4_k_cu_2aa2f2b0_33544cuda3std6ranges3__45__cpo9iter_moveE,(_ZN39_INTERNAL_680be7a6_4_k_cu_2aa2f2b0_33544cuda3std3__45__cpo5beginE - _ZN39_INTERNAL_680be7a6_4_k_cu_2aa2f2b0_33544cuda3std6ranges3__45__cpo9iter_moveE)
_ZN39_INTERNAL_680be7a6_4_k_cu_2aa2f2b0_33544cuda3std6ranges3__45__cpo9iter_moveE:
	.zero		1
	.type		_ZN39_INTERNAL_680be7a6_4_k_cu_2aa2f2b0_33544cuda3std3__45__cpo5beginE,@object
	.size		_ZN39_INTERNAL_680be7a6_4_k_cu_2aa2f2b0_33544cuda3std3__45__cpo5beginE,(_ZN39_INTERNAL_680be7a6_4_k_cu_2aa2f2b0_33544cuda3std3__441_GLOBAL__N__680be7a6_4_k_cu_2aa2f2b0_33546ignoreE - _ZN39_INTERNAL_680be7a6_4_k_cu_2aa2f2b0_33544cuda3std3__45__cpo5beginE)
_ZN39_INTERNAL_680be7a6_4_k_cu_2aa2f2b0_33544cuda3std3__45__cpo5beginE:
	.zero		1
	.type		_ZN39_INTERNAL_680be7a6_4_k_cu_2aa2f2b0_33544cuda3std3__441_GLOBAL__N__680be7a6_4_k_cu_2aa2f2b0_33546ignoreE,@object
	.size		_ZN39_INTERNAL_680be7a6_4_k_cu_2aa2f2b0_33544cuda3std3__441_GLOBAL__N__680be7a6_4_k_cu_2aa2f2b0_33546ignoreE,(_ZN39_INTERNAL_680be7a6_4_k_cu_2aa2f2b0_33544cute7productE - _ZN39_INTERNAL_680be7a6_4_k_cu_2aa2f2b0_33544cuda3std3__441_GLOBAL__N__680be7a6_4_k_cu_2aa2f2b0_33546ignoreE)
_ZN39_INTERNAL_680be7a6_4_k_cu_2aa2f2b0_33544cuda3std3__441_GLOBAL__N__680be7a6_4_k_cu_2aa2f2b0_33546ignoreE:
	.zero		1
	.type		_ZN39_INTERNAL_680be7a6_4_k_cu_2aa2f2b0_33544cute7productE,@object
	.size		_ZN39_INTERNAL_680be7a6_4_k_cu_2aa2f2b0_33544cute7productE,(_ZN39_INTERNAL_680be7a6_4_k_cu_2aa2f2b0_33544cuda3std3__45__cpo3endE - _ZN39_INTERNAL_680be7a6_4_k_cu_2aa2f2b0_33544cute7productE)
_ZN39_INTERNAL_680be7a6_4_k_cu_2aa2f2b0_33544cute7productE:
	.zero		1
	.type		_ZN39_INTERNAL_680be7a6_4_k_cu_2aa2f2b0_33544cuda3std3__45__cpo3endE,@object
	.size		_ZN39_INTERNAL_680be7a6_4_k_cu_2aa2f2b0_33544cuda3std3__45__cpo3endE,(_ZN39_INTERNAL_680be7a6_4_k_cu_2aa2f2b0_33544cuda3std3__419piecewise_constructE - _ZN39_INTERNAL_680be7a6_4_k_cu_2aa2f2b0_33544cuda3std3__45__cpo3endE)
_ZN39_INTERNAL_680be7a6_4_k_cu_2aa2f2b0_33544cuda3std3__45__cpo3endE:
	.zero		1
	.type		_ZN39_INTERNAL_680be7a6_4_k_cu_2aa2f2b0_33544cuda3std3__419piecewise_constructE,@object
	.size		_ZN39_INTERNAL_680be7a6_4_k_cu_2aa2f2b0_33544cuda3std3__419piecewise_constructE,(_ZN39_INTERNAL_680be7a6_4_k_cu_2aa2f2b0_33544cuda3std3__45__cpo4cendE - _ZN39_INTERNAL_680be7a6_4_k_cu_2aa2f2b0_33544cuda3std3__419piecewise_constructE)
_ZN39_INTERNAL_680be7a6_4_k_cu_2aa2f2b0_33544cuda3std3__419piecewise_constructE:
	.zero		1
	.type		_ZN39_INTERNAL_680be7a6_4_k_cu_2aa2f2b0_33544cuda3std3__45__cpo4cendE,@object
	.size		_ZN39_INTERNAL_680be7a6_4_k_cu_2aa2f2b0_33544cuda3std3__45__cpo4cendE,(_ZN39_INTERNAL_680be7a6_4_k_cu_2aa2f2b0_33544cuda3std6ranges3__45__cpo4swapE - _ZN39_INTERNAL_680be7a6_4_k_cu_2aa2f2b0_33544cuda3std3__45__cpo4cendE)
_ZN39_INTERNAL_680be7a6_4_k_cu_2aa2f2b0_33544cuda3std3__45__cpo4cendE:
	.zero		1
	.type		_ZN39_INTERNAL_680be7a6_4_k_cu_2aa2f2b0_33544cuda3std6ranges3__45__cpo4swapE,@object
	.size		_ZN39_INTERNAL_680be7a6_4_k_cu_2aa2f2b0_33544cuda3std6ranges3__45__cpo4swapE,(.L_10 - _ZN39_INTERNAL_680be7a6_4_k_cu_2aa2f2b0_33544cuda3std6ranges3__45__cpo4swapE)
_ZN39_INTERNAL_680be7a6_4_k_cu_2aa2f2b0_33544cuda3std6ranges3__45__cpo4swapE:
	.zero		1
.L_10:


//--------------------- .nv.constant0._ZN7cutlass13device_kernelINS_4conv6kernel13ConvUniversalINS1_16ConvProblemShapeILNS1_8OperatorE0ELi2EEENS1_10collective14CollectiveConvINS1_47MainloopSm100TmaUmmaWarpSpecializedImplicitGemmILS5_0ELi6ELi2ELi1ELi2EN4cute5tupleIJNSA_1CILi2EEENSC_ILi1EEESE_EEEEENSB_IJNSC_ILi64EEESH_NSB_IJSH_EEEEEENS_10tfloat32_tESK_NSA_8TiledMMAINSA_8MMA_AtomIJNSA_17SM100_MMA_TF32_SSISK_SK_fLi64ELi64ELNSA_4UMMA5MajorE0ELSP_0ELNSO_7ScaleInE0ELSQ_0EEEEEENSA_6LayoutINSB_IJSE_SE_SE_EEENSB_IJNSC_ILi0EEESV_SV_EEEEENSB_IJNSA_10UnderscoreESY_SY_EEEEENS7_6detail27Sm100ImplicitGemmTileTraitsINSA_20SM90_TMA_LOAD_IM2COLENSA_14ComposedLayoutINSA_7SwizzleILi3ELi4ELi3EEENSA_18smem_ptr_flag_bitsILi32EEENST_INSB_IJNSC_ILi8EEENSC_ILi32EEEEEENSB_IJS1A_SE_EEEEEEEvEENS12_INSA_23SM90_TMA_LOAD_MULTICASTES1E_vEEEENS_8epilogue10collective18CollectiveEpilogueINS1J_23Sm100TmaWarpSpecializedILi3ELi2ELi16ELb1ELb0EEEJSJ_NSB_IJNST_ISH_SE_EENST_IS1A_SE_EEEEESK_NSB_IJNSB_IJlllEEESE_SV_EEESK_S1S_NS1J_6fusion15FusionCallbacksIS1N_NS1T_17LinearCombinationISK_fSK_fLNS_15FloatRoundStyleE2EEESJ_S1Q_JEEENSA_5SM1004TMEM4LOAD26SM100_TMEM_LOAD_16dp128b8xES13_S1E_NSA_17SM75_U32x4_LDSM_NENSA_21SM90_TMA_STORE_IM2COLES1E_NSA_17SM90_U32x4_STSM_NENSA_39AutoVectorizingCopyWithAssumedAlignmentILi128EEEEEEvvEEEEvNT_6ParamsE --------------------------
	.section	.nv.constant0._ZN7cutlass13device_kernelINS_4conv6kernel13ConvUniversalINS1_16ConvProblemShapeILNS1_8OperatorE0ELi2EEENS1_10collective14CollectiveConvINS1_47MainloopSm100TmaUmmaWarpSpecializedImplicitGemmILS5_0ELi6ELi2ELi1ELi2EN4cute5tupleIJNSA_1CILi2EEENSC_ILi1EEESE_EEEEENSB_IJNSC_ILi64EEESH_NSB_IJSH_EEEEEENS_10tfloat32_tESK_NSA_8TiledMMAINSA_8MMA_AtomIJNSA_17SM100_MMA_TF32_SSISK_SK_fLi64ELi64ELNSA_4UMMA5MajorE0ELSP_0ELNSO_7ScaleInE0ELSQ_0EEEEEENSA_6LayoutINSB_IJSE_SE_SE_EEENSB_IJNSC_ILi0EEESV_SV_EEEEENSB_IJNSA_10UnderscoreESY_SY_EEEEENS7_6detail27Sm100ImplicitGemmTileTraitsINSA_20SM90_TMA_LOAD_IM2COLENSA_14ComposedLayoutINSA_7SwizzleILi3ELi4ELi3EEENSA_18smem_ptr_flag_bitsILi32EEENST_INSB_IJNSC_ILi8EEENSC_ILi32EEEEEENSB_IJS1A_SE_EEEEEEEvEENS12_INSA_23SM90_TMA_LOAD_MULTICASTES1E_vEEEENS_8epilogue10collective18CollectiveEpilogueINS1J_23Sm100TmaWarpSpecializedILi3ELi2ELi16ELb1ELb0EEEJSJ_NSB_IJNST_ISH_SE_EENST_IS1A_SE_EEEEESK_NSB_IJNSB_IJlllEEESE_SV_EEESK_S1S_NS1J_6fusion15FusionCallbacksIS1N_NS1T_17LinearCombinationISK_fSK_fLNS_15FloatRoundStyleE2EEESJ_S1Q_JEEENSA_5SM1004TMEM4LOAD26SM100_TMEM_LOAD_16dp128b8xES13_S1E_NSA_17SM75_U32x4_LDSM_NENSA_21SM90_TMA_STORE_IM2COLES1E_NSA_17SM90_U32x4_STSM_NENSA_39AutoVectorizingCopyWithAssumedAlignmentILi128EEEEEEvvEEEEvNT_6ParamsE,"a",@progbits
	.sectionflags	@""
	.align	4
.nv.constant0._ZN7cutlass13device_kernelINS_4conv6kernel13ConvUniversalINS1_16ConvProblemShapeILNS1_8OperatorE0ELi2EEENS1_10collective14CollectiveConvINS1_47MainloopSm100TmaUmmaWarpSpecializedImplicitGemmILS5_0ELi6ELi2ELi1ELi2EN4cute5tupleIJNSA_1CILi2EEENSC_ILi1EEESE_EEEEENSB_IJNSC_ILi64EEESH_NSB_IJSH_EEEEEENS_10tfloat32_tESK_NSA_8TiledMMAINSA_8MMA_AtomIJNSA_17SM100_MMA_TF32_SSISK_SK_fLi64ELi64ELNSA_4UMMA5MajorE0ELSP_0ELNSO_7ScaleInE0ELSQ_0EEEEEENSA_6LayoutINSB_IJSE_SE_SE_EEENSB_IJNSC_ILi0EEESV_SV_EEEEENSB_IJNSA_10UnderscoreESY_SY_EEEEENS7_6detail27Sm100ImplicitGemmTileTraitsINSA_20SM90_TMA_LOAD_IM2COLENSA_14ComposedLayoutINSA_7SwizzleILi3ELi4ELi3EEENSA_18smem_ptr_flag_bitsILi32EEENST_INSB_IJNSC_ILi8EEENSC_ILi32EEEEEENSB_IJS1A_SE_EEEEEEEvEENS12_INSA_23SM90_TMA_LOAD_MULTICASTES1E_vEEEENS_8epilogue10collective18CollectiveEpilogueINS1J_23Sm100TmaWarpSpecializedILi3ELi2ELi16ELb1ELb0EEEJSJ_NSB_IJNST_ISH_SE_EENST_IS1A_SE_EEEEESK_NSB_IJNSB_IJlllEEESE_SV_EEESK_S1S_NS1J_6fusion15FusionCallbacksIS1N_NS1T_17LinearCombinationISK_fSK_fLNS_15FloatRoundStyleE2EEESJ_S1Q_JEEENSA_5SM1004TMEM4LOAD26SM100_TMEM_LOAD_16dp128b8xES13_S1E_NSA_17SM75_U32x4_LDSM_NENSA_21SM90_TMA_STORE_IM2COLES1E_NSA_17SM90_U32x4_STSM_NENSA_39AutoVectorizingCopyWithAssumedAlignmentILi128EEEEEEvvEEEEvNT_6ParamsE:
	.zero		2944


//--------------------- SYMBOLS --------------------------

	.type		.nv.reservedSmem.offset0,@object
	.size		.nv.reservedSmem.offset0,0x4
	.type		.nv.reservedSmem.cap,@object
	.size		.nv.reservedSmem.cap,0x4
	.type		__assertfail,@function
